//
// Generated by NVIDIA NVVM Compiler
//
// Compiler Build ID: CL-36424714
// Cuda compilation tools, release 13.0, V13.0.88
// Based on NVVM 20.0.0
//

.version 9.0
.target sm_100
.address_size 64

	// .globl	gemm64_1
// _ZZ8gemm64_1E2lA has been demoted
// _ZZ8gemm64_1E2lB has been demoted

.visible .entry gemm64_1(
	.param .u32 gemm64_1_param_0,
	.param .u32 gemm64_1_param_1,
	.param .u32 gemm64_1_param_2,
	.param .u64 .ptr .align 1 gemm64_1_param_3,
	.param .u32 gemm64_1_param_4,
	.param .u64 .ptr .align 1 gemm64_1_param_5,
	.param .u32 gemm64_1_param_6,
	.param .u64 .ptr .align 1 gemm64_1_param_7,
	.param .u32 gemm64_1_param_8,
	.param .f32 gemm64_1_param_9,
	.param .f32 gemm64_1_param_10
)
.maxntid 64
{
	.reg .pred 	%p<2>;
	.reg .b32 	%r<63>;
	.reg .b32 	%f<868>;
	.reg .b64 	%rd<99>;
	// demoted variable
	.shared .align 4 .b8 _ZZ8gemm64_1E2lA[4096];
	// demoted variable
	.shared .align 4 .b8 _ZZ8gemm64_1E2lB[4096];
	ld.param.u64 	%rd8, [gemm64_1_param_3];
	ld.param.u32 	%r12, [gemm64_1_param_4];
	ld.param.u64 	%rd9, [gemm64_1_param_5];
	ld.param.u32 	%r13, [gemm64_1_param_6];
	cvta.to.global.u64 	%rd10, %rd9;
	cvta.to.global.u64 	%rd11, %rd8;
	shr.s32 	%r14, %r12, 31;
	shr.u32 	%r15, %r14, 30;
	add.s32 	%r16, %r12, %r15;
	shr.s32 	%r17, %r16, 2;
	shr.s32 	%r18, %r13, 31;
	shr.u32 	%r19, %r18, 30;
	add.s32 	%r20, %r13, %r19;
	shr.s32 	%r21, %r20, 2;
	mov.u32 	%r22, %ctaid.x;
	mov.u32 	%r23, %ctaid.y;
	mov.u32 	%r24, %tid.x;
	cvt.u64.u32 	%rd12, %r24;
	mov.u32 	%r25, %tid.y;
	cvt.u64.u32 	%rd13, %r25;
	mul.wide.u32 	%rd14, %r22, 16;
	add.s64 	%rd15, %rd14, %rd12;
	cvt.s64.s32 	%rd16, %r17;
	mad.lo.s64 	%rd17, %rd16, %rd13, %rd15;
	shl.b64 	%rd18, %rd17, 4;
	add.s64 	%rd97, %rd11, %rd18;
	mul.wide.u32 	%rd19, %r23, 16;
	add.s64 	%rd20, %rd19, %rd12;
	cvt.s64.s32 	%rd21, %r21;
	mad.lo.s64 	%rd22, %rd21, %rd13, %rd20;
	shl.b64 	%rd23, %rd22, 4;
	add.s64 	%rd98, %rd10, %rd23;
	shl.b32 	%r26, %r25, 8;
	shl.b32 	%r27, %r24, 4;
	add.s32 	%r28, %r26, %r27;
	mov.u32 	%r29, _ZZ8gemm64_1E2lA;
	add.s32 	%r30, %r29, %r28;
	mov.u32 	%r31, _ZZ8gemm64_1E2lB;
	add.s32 	%r32, %r31, %r28;
	ld.global.v4.f32 	{%f131, %f132, %f133, %f134}, [%rd97];
	st.shared.v4.f32 	[%r30], {%f131, %f132, %f133, %f134};
	ld.global.v4.f32 	{%f135, %f136, %f137, %f138}, [%rd97+128];
	st.shared.v4.f32 	[%r30+128], {%f135, %f136, %f137, %f138};
	ld.global.v4.f32 	{%f139, %f140, %f141, %f142}, [%rd98];
	st.shared.v4.f32 	[%r32], {%f139, %f140, %f141, %f142};
	ld.global.v4.f32 	{%f143, %f144, %f145, %f146}, [%rd98+128];
	st.shared.v4.f32 	[%r32+128], {%f143, %f144, %f145, %f146};
	shl.b32 	%r1, %r17, 3;
	shl.b32 	%r2, %r21, 3;
	mov.f32 	%f804, 0f00000000;
	mov.b32 	%r60, 0;
	mul.wide.s32 	%rd24, %r1, 16;
	mul.wide.s32 	%rd25, %r2, 16;
	mov.u32 	%r61, %r60;
	mov.u32 	%r62, %r60;
	mov.f32 	%f805, %f804;
	mov.f32 	%f806, %f804;
	mov.f32 	%f807, %f804;
	mov.f32 	%f808, %f804;
	mov.f32 	%f809, %f804;
	mov.f32 	%f810, %f804;
	mov.f32 	%f811, %f804;
	mov.f32 	%f812, %f804;
	mov.f32 	%f813, %f804;
	mov.f32 	%f814, %f804;
	mov.f32 	%f815, %f804;
	mov.f32 	%f816, %f804;
	mov.f32 	%f817, %f804;
	mov.f32 	%f818, %f804;
	mov.f32 	%f819, %f804;
	mov.f32 	%f820, %f804;
	mov.f32 	%f821, %f804;
	mov.f32 	%f822, %f804;
	mov.f32 	%f823, %f804;
	mov.f32 	%f824, %f804;
	mov.f32 	%f825, %f804;
	mov.f32 	%f826, %f804;
	mov.f32 	%f827, %f804;
	mov.f32 	%f828, %f804;
	mov.f32 	%f829, %f804;
	mov.f32 	%f830, %f804;
	mov.f32 	%f831, %f804;
	mov.f32 	%f832, %f804;
	mov.f32 	%f833, %f804;
	mov.f32 	%f834, %f804;
	mov.f32 	%f835, %f804;
	mov.f32 	%f836, %f804;
	mov.f32 	%f837, %f804;
	mov.f32 	%f838, %f804;
	mov.f32 	%f839, %f804;
	mov.f32 	%f840, %f804;
	mov.f32 	%f841, %f804;
	mov.f32 	%f842, %f804;
	mov.f32 	%f843, %f804;
	mov.f32 	%f844, %f804;
	mov.f32 	%f845, %f804;
	mov.f32 	%f846, %f804;
	mov.f32 	%f847, %f804;
	mov.f32 	%f848, %f804;
	mov.f32 	%f849, %f804;
	mov.f32 	%f850, %f804;
	mov.f32 	%f851, %f804;
	mov.f32 	%f852, %f804;
	mov.f32 	%f853, %f804;
	mov.f32 	%f854, %f804;
	mov.f32 	%f855, %f804;
	mov.f32 	%f856, %f804;
	mov.f32 	%f857, %f804;
	mov.f32 	%f858, %f804;
	mov.f32 	%f859, %f804;
	mov.f32 	%f860, %f804;
	mov.f32 	%f861, %f804;
	mov.f32 	%f862, %f804;
	mov.f32 	%f863, %f804;
	mov.f32 	%f864, %f804;
	mov.f32 	%f865, %f804;
	mov.f32 	%f866, %f804;
	mov.f32 	%f867, %f804;
$L__BB0_1:
	ld.param.u32 	%r58, [gemm64_1_param_2];
	bar.sync 	0;
	shl.b32 	%r33, %r61, 2;
	mov.u32 	%r34, _ZZ8gemm64_1E2lB;
	add.s32 	%r35, %r34, %r33;
	shl.b32 	%r36, %r62, 2;
	mov.u32 	%r37, _ZZ8gemm64_1E2lA;
	add.s32 	%r38, %r37, %r36;
	mov.u32 	%r39, %tid.x;
	shl.b32 	%r40, %r39, 4;
	add.s32 	%r41, %r38, %r40;
	ld.shared.v4.f32 	{%f147, %f148, %f149, %f150}, [%r41];
	ld.shared.v4.f32 	{%f151, %f152, %f153, %f154}, [%r41+128];
	ld.shared.v4.f32 	{%f155, %f156, %f157, %f158}, [%r41+256];
	ld.shared.v4.f32 	{%f159, %f160, %f161, %f162}, [%r41+384];
	mov.u32 	%r42, %tid.y;
	shl.b32 	%r43, %r42, 4;
	add.s32 	%r44, %r35, %r43;
	ld.shared.v4.f32 	{%f163, %f164, %f165, %f166}, [%r44];
	ld.shared.v4.f32 	{%f167, %f168, %f169, %f170}, [%r44+128];
	ld.shared.v4.f32 	{%f171, %f172, %f173, %f174}, [%r44+256];
	ld.shared.v4.f32 	{%f175, %f176, %f177, %f178}, [%r44+384];
	fma.rn.f32 	%f179, %f147, %f163, %f836;
	fma.rn.f32 	%f180, %f155, %f171, %f179;
	fma.rn.f32 	%f181, %f148, %f163, %f844;
	fma.rn.f32 	%f182, %f156, %f171, %f181;
	fma.rn.f32 	%f183, %f149, %f163, %f852;
	fma.rn.f32 	%f184, %f157, %f171, %f183;
	fma.rn.f32 	%f185, %f150, %f163, %f860;
	fma.rn.f32 	%f186, %f158, %f171, %f185;
	fma.rn.f32 	%f187, %f151, %f163, %f835;
	fma.rn.f32 	%f188, %f159, %f171, %f187;
	fma.rn.f32 	%f189, %f152, %f163, %f827;
	fma.rn.f32 	%f190, %f160, %f171, %f189;
	fma.rn.f32 	%f191, %f153, %f163, %f819;
	fma.rn.f32 	%f192, %f161, %f171, %f191;
	fma.rn.f32 	%f193, %f154, %f163, %f811;
	fma.rn.f32 	%f194, %f162, %f171, %f193;
	fma.rn.f32 	%f195, %f147, %f164, %f837;
	fma.rn.f32 	%f196, %f155, %f172, %f195;
	fma.rn.f32 	%f197, %f148, %f164, %f845;
	fma.rn.f32 	%f198, %f156, %f172, %f197;
	fma.rn.f32 	%f199, %f149, %f164, %f853;
	fma.rn.f32 	%f200, %f157, %f172, %f199;
	fma.rn.f32 	%f201, %f150, %f164, %f861;
	fma.rn.f32 	%f202, %f158, %f172, %f201;
	fma.rn.f32 	%f203, %f151, %f164, %f834;
	fma.rn.f32 	%f204, %f159, %f172, %f203;
	fma.rn.f32 	%f205, %f152, %f164, %f826;
	fma.rn.f32 	%f206, %f160, %f172, %f205;
	fma.rn.f32 	%f207, %f153, %f164, %f818;
	fma.rn.f32 	%f208, %f161, %f172, %f207;
	fma.rn.f32 	%f209, %f154, %f164, %f810;
	fma.rn.f32 	%f210, %f162, %f172, %f209;
	fma.rn.f32 	%f211, %f147, %f165, %f838;
	fma.rn.f32 	%f212, %f155, %f173, %f211;
	fma.rn.f32 	%f213, %f148, %f165, %f846;
	fma.rn.f32 	%f214, %f156, %f173, %f213;
	fma.rn.f32 	%f215, %f149, %f165, %f854;
	fma.rn.f32 	%f216, %f157, %f173, %f215;
	fma.rn.f32 	%f217, %f150, %f165, %f862;
	fma.rn.f32 	%f218, %f158, %f173, %f217;
	fma.rn.f32 	%f219, %f151, %f165, %f833;
	fma.rn.f32 	%f220, %f159, %f173, %f219;
	fma.rn.f32 	%f221, %f152, %f165, %f825;
	fma.rn.f32 	%f222, %f160, %f173, %f221;
	fma.rn.f32 	%f223, %f153, %f165, %f817;
	fma.rn.f32 	%f224, %f161, %f173, %f223;
	fma.rn.f32 	%f225, %f154, %f165, %f809;
	fma.rn.f32 	%f226, %f162, %f173, %f225;
	fma.rn.f32 	%f227, %f147, %f166, %f839;
	fma.rn.f32 	%f228, %f155, %f174, %f227;
	fma.rn.f32 	%f229, %f148, %f166, %f847;
	fma.rn.f32 	%f230, %f156, %f174, %f229;
	fma.rn.f32 	%f231, %f149, %f166, %f855;
	fma.rn.f32 	%f232, %f157, %f174, %f231;
	fma.rn.f32 	%f233, %f150, %f166, %f863;
	fma.rn.f32 	%f234, %f158, %f174, %f233;
	fma.rn.f32 	%f235, %f151, %f166, %f832;
	fma.rn.f32 	%f236, %f159, %f174, %f235;
	fma.rn.f32 	%f237, %f152, %f166, %f824;
	fma.rn.f32 	%f238, %f160, %f174, %f237;
	fma.rn.f32 	%f239, %f153, %f166, %f816;
	fma.rn.f32 	%f240, %f161, %f174, %f239;
	fma.rn.f32 	%f241, %f154, %f166, %f808;
	fma.rn.f32 	%f242, %f162, %f174, %f241;
	fma.rn.f32 	%f243, %f147, %f167, %f840;
	fma.rn.f32 	%f244, %f155, %f175, %f243;
	fma.rn.f32 	%f245, %f148, %f167, %f848;
	fma.rn.f32 	%f246, %f156, %f175, %f245;
	fma.rn.f32 	%f247, %f149, %f167, %f856;
	fma.rn.f32 	%f248, %f157, %f175, %f247;
	fma.rn.f32 	%f249, %f150, %f167, %f864;
	fma.rn.f32 	%f250, %f158, %f175, %f249;
	fma.rn.f32 	%f251, %f151, %f167, %f831;
	fma.rn.f32 	%f252, %f159, %f175, %f251;
	fma.rn.f32 	%f253, %f152, %f167, %f823;
	fma.rn.f32 	%f254, %f160, %f175, %f253;
	fma.rn.f32 	%f255, %f153, %f167, %f815;
	fma.rn.f32 	%f256, %f161, %f175, %f255;
	fma.rn.f32 	%f257, %f154, %f167, %f807;
	fma.rn.f32 	%f258, %f162, %f175, %f257;
	fma.rn.f32 	%f259, %f147, %f168, %f841;
	fma.rn.f32 	%f260, %f155, %f176, %f259;
	fma.rn.f32 	%f261, %f148, %f168, %f849;
	fma.rn.f32 	%f262, %f156, %f176, %f261;
	fma.rn.f32 	%f263, %f149, %f168, %f857;
	fma.rn.f32 	%f264, %f157, %f176, %f263;
	fma.rn.f32 	%f265, %f150, %f168, %f865;
	fma.rn.f32 	%f266, %f158, %f176, %f265;
	fma.rn.f32 	%f267, %f151, %f168, %f830;
	fma.rn.f32 	%f268, %f159, %f176, %f267;
	fma.rn.f32 	%f269, %f152, %f168, %f822;
	fma.rn.f32 	%f270, %f160, %f176, %f269;
	fma.rn.f32 	%f271, %f153, %f168, %f814;
	fma.rn.f32 	%f272, %f161, %f176, %f271;
	fma.rn.f32 	%f273, %f154, %f168, %f806;
	fma.rn.f32 	%f274, %f162, %f176, %f273;
	fma.rn.f32 	%f275, %f147, %f169, %f842;
	fma.rn.f32 	%f276, %f155, %f177, %f275;
	fma.rn.f32 	%f277, %f148, %f169, %f850;
	fma.rn.f32 	%f278, %f156, %f177, %f277;
	fma.rn.f32 	%f279, %f149, %f169, %f858;
	fma.rn.f32 	%f280, %f157, %f177, %f279;
	fma.rn.f32 	%f281, %f150, %f169, %f866;
	fma.rn.f32 	%f282, %f158, %f177, %f281;
	fma.rn.f32 	%f283, %f151, %f169, %f829;
	fma.rn.f32 	%f284, %f159, %f177, %f283;
	fma.rn.f32 	%f285, %f152, %f169, %f821;
	fma.rn.f32 	%f286, %f160, %f177, %f285;
	fma.rn.f32 	%f287, %f153, %f169, %f813;
	fma.rn.f32 	%f288, %f161, %f177, %f287;
	fma.rn.f32 	%f289, %f154, %f169, %f805;
	fma.rn.f32 	%f290, %f162, %f177, %f289;
	fma.rn.f32 	%f291, %f147, %f170, %f843;
	fma.rn.f32 	%f292, %f155, %f178, %f291;
	fma.rn.f32 	%f293, %f148, %f170, %f851;
	fma.rn.f32 	%f294, %f156, %f178, %f293;
	fma.rn.f32 	%f295, %f149, %f170, %f859;
	fma.rn.f32 	%f296, %f157, %f178, %f295;
	fma.rn.f32 	%f297, %f150, %f170, %f867;
	fma.rn.f32 	%f298, %f158, %f178, %f297;
	fma.rn.f32 	%f299, %f151, %f170, %f828;
	fma.rn.f32 	%f300, %f159, %f178, %f299;
	fma.rn.f32 	%f301, %f152, %f170, %f820;
	fma.rn.f32 	%f302, %f160, %f178, %f301;
	fma.rn.f32 	%f303, %f153, %f170, %f812;
	fma.rn.f32 	%f304, %f161, %f178, %f303;
	fma.rn.f32 	%f305, %f154, %f170, %f804;
	fma.rn.f32 	%f306, %f162, %f178, %f305;
	ld.shared.v4.f32 	{%f307, %f308, %f309, %f310}, [%r41+512];
	ld.shared.v4.f32 	{%f311, %f312, %f313, %f314}, [%r41+640];
	ld.shared.v4.f32 	{%f315, %f316, %f317, %f318}, [%r41+768];
	ld.shared.v4.f32 	{%f319, %f320, %f321, %f322}, [%r41+896];
	ld.shared.v4.f32 	{%f323, %f324, %f325, %f326}, [%r44+512];
	ld.shared.v4.f32 	{%f327, %f328, %f329, %f330}, [%r44+640];
	ld.shared.v4.f32 	{%f331, %f332, %f333, %f334}, [%r44+768];
	ld.shared.v4.f32 	{%f335, %f336, %f337, %f338}, [%r44+896];
	fma.rn.f32 	%f339, %f307, %f323, %f180;
	fma.rn.f32 	%f340, %f315, %f331, %f339;
	fma.rn.f32 	%f341, %f308, %f323, %f182;
	fma.rn.f32 	%f342, %f316, %f331, %f341;
	fma.rn.f32 	%f343, %f309, %f323, %f184;
	fma.rn.f32 	%f344, %f317, %f331, %f343;
	fma.rn.f32 	%f345, %f310, %f323, %f186;
	fma.rn.f32 	%f346, %f318, %f331, %f345;
	fma.rn.f32 	%f347, %f311, %f323, %f188;
	fma.rn.f32 	%f348, %f319, %f331, %f347;
	fma.rn.f32 	%f349, %f312, %f323, %f190;
	fma.rn.f32 	%f350, %f320, %f331, %f349;
	fma.rn.f32 	%f351, %f313, %f323, %f192;
	fma.rn.f32 	%f352, %f321, %f331, %f351;
	fma.rn.f32 	%f353, %f314, %f323, %f194;
	fma.rn.f32 	%f354, %f322, %f331, %f353;
	fma.rn.f32 	%f355, %f307, %f324, %f196;
	fma.rn.f32 	%f356, %f315, %f332, %f355;
	fma.rn.f32 	%f357, %f308, %f324, %f198;
	fma.rn.f32 	%f358, %f316, %f332, %f357;
	fma.rn.f32 	%f359, %f309, %f324, %f200;
	fma.rn.f32 	%f360, %f317, %f332, %f359;
	fma.rn.f32 	%f361, %f310, %f324, %f202;
	fma.rn.f32 	%f362, %f318, %f332, %f361;
	fma.rn.f32 	%f363, %f311, %f324, %f204;
	fma.rn.f32 	%f364, %f319, %f332, %f363;
	fma.rn.f32 	%f365, %f312, %f324, %f206;
	fma.rn.f32 	%f366, %f320, %f332, %f365;
	fma.rn.f32 	%f367, %f313, %f324, %f208;
	fma.rn.f32 	%f368, %f321, %f332, %f367;
	fma.rn.f32 	%f369, %f314, %f324, %f210;
	fma.rn.f32 	%f370, %f322, %f332, %f369;
	fma.rn.f32 	%f371, %f307, %f325, %f212;
	fma.rn.f32 	%f372, %f315, %f333, %f371;
	fma.rn.f32 	%f373, %f308, %f325, %f214;
	fma.rn.f32 	%f374, %f316, %f333, %f373;
	fma.rn.f32 	%f375, %f309, %f325, %f216;
	fma.rn.f32 	%f376, %f317, %f333, %f375;
	fma.rn.f32 	%f377, %f310, %f325, %f218;
	fma.rn.f32 	%f378, %f318, %f333, %f377;
	fma.rn.f32 	%f379, %f311, %f325, %f220;
	fma.rn.f32 	%f380, %f319, %f333, %f379;
	fma.rn.f32 	%f381, %f312, %f325, %f222;
	fma.rn.f32 	%f382, %f320, %f333, %f381;
	fma.rn.f32 	%f383, %f313, %f325, %f224;
	fma.rn.f32 	%f384, %f321, %f333, %f383;
	fma.rn.f32 	%f385, %f314, %f325, %f226;
	fma.rn.f32 	%f386, %f322, %f333, %f385;
	fma.rn.f32 	%f387, %f307, %f326, %f228;
	fma.rn.f32 	%f388, %f315, %f334, %f387;
	fma.rn.f32 	%f389, %f308, %f326, %f230;
	fma.rn.f32 	%f390, %f316, %f334, %f389;
	fma.rn.f32 	%f391, %f309, %f326, %f232;
	fma.rn.f32 	%f392, %f317, %f334, %f391;
	fma.rn.f32 	%f393, %f310, %f326, %f234;
	fma.rn.f32 	%f394, %f318, %f334, %f393;
	fma.rn.f32 	%f395, %f311, %f326, %f236;
	fma.rn.f32 	%f396, %f319, %f334, %f395;
	fma.rn.f32 	%f397, %f312, %f326, %f238;
	fma.rn.f32 	%f398, %f320, %f334, %f397;
	fma.rn.f32 	%f399, %f313, %f326, %f240;
	fma.rn.f32 	%f400, %f321, %f334, %f399;
	fma.rn.f32 	%f401, %f314, %f326, %f242;
	fma.rn.f32 	%f402, %f322, %f334, %f401;
	fma.rn.f32 	%f403, %f307, %f327, %f244;
	fma.rn.f32 	%f404, %f315, %f335, %f403;
	fma.rn.f32 	%f405, %f308, %f327, %f246;
	fma.rn.f32 	%f406, %f316, %f335, %f405;
	fma.rn.f32 	%f407, %f309, %f327, %f248;
	fma.rn.f32 	%f408, %f317, %f335, %f407;
	fma.rn.f32 	%f409, %f310, %f327, %f250;
	fma.rn.f32 	%f410, %f318, %f335, %f409;
	fma.rn.f32 	%f411, %f311, %f327, %f252;
	fma.rn.f32 	%f412, %f319, %f335, %f411;
	fma.rn.f32 	%f413, %f312, %f327, %f254;
	fma.rn.f32 	%f414, %f320, %f335, %f413;
	fma.rn.f32 	%f415, %f313, %f327, %f256;
	fma.rn.f32 	%f416, %f321, %f335, %f415;
	fma.rn.f32 	%f417, %f314, %f327, %f258;
	fma.rn.f32 	%f418, %f322, %f335, %f417;
	fma.rn.f32 	%f419, %f307, %f328, %f260;
	fma.rn.f32 	%f420, %f315, %f336, %f419;
	fma.rn.f32 	%f421, %f308, %f328, %f262;
	fma.rn.f32 	%f422, %f316, %f336, %f421;
	fma.rn.f32 	%f423, %f309, %f328, %f264;
	fma.rn.f32 	%f424, %f317, %f336, %f423;
	fma.rn.f32 	%f425, %f310, %f328, %f266;
	fma.rn.f32 	%f426, %f318, %f336, %f425;
	fma.rn.f32 	%f427, %f311, %f328, %f268;
	fma.rn.f32 	%f428, %f319, %f336, %f427;
	fma.rn.f32 	%f429, %f312, %f328, %f270;
	fma.rn.f32 	%f430, %f320, %f336, %f429;
	fma.rn.f32 	%f431, %f313, %f328, %f272;
	fma.rn.f32 	%f432, %f321, %f336, %f431;
	fma.rn.f32 	%f433, %f314, %f328, %f274;
	fma.rn.f32 	%f434, %f322, %f336, %f433;
	fma.rn.f32 	%f435, %f307, %f329, %f276;
	fma.rn.f32 	%f436, %f315, %f337, %f435;
	fma.rn.f32 	%f437, %f308, %f329, %f278;
	fma.rn.f32 	%f438, %f316, %f337, %f437;
	fma.rn.f32 	%f439, %f309, %f329, %f280;
	fma.rn.f32 	%f440, %f317, %f337, %f439;
	fma.rn.f32 	%f441, %f310, %f329, %f282;
	fma.rn.f32 	%f442, %f318, %f337, %f441;
	fma.rn.f32 	%f443, %f311, %f329, %f284;
	fma.rn.f32 	%f444, %f319, %f337, %f443;
	fma.rn.f32 	%f445, %f312, %f329, %f286;
	fma.rn.f32 	%f446, %f320, %f337, %f445;
	fma.rn.f32 	%f447, %f313, %f329, %f288;
	fma.rn.f32 	%f448, %f321, %f337, %f447;
	fma.rn.f32 	%f449, %f314, %f329, %f290;
	fma.rn.f32 	%f450, %f322, %f337, %f449;
	fma.rn.f32 	%f451, %f307, %f330, %f292;
	fma.rn.f32 	%f452, %f315, %f338, %f451;
	fma.rn.f32 	%f453, %f308, %f330, %f294;
	fma.rn.f32 	%f454, %f316, %f338, %f453;
	fma.rn.f32 	%f455, %f309, %f330, %f296;
	fma.rn.f32 	%f456, %f317, %f338, %f455;
	fma.rn.f32 	%f457, %f310, %f330, %f298;
	fma.rn.f32 	%f458, %f318, %f338, %f457;
	fma.rn.f32 	%f459, %f311, %f330, %f300;
	fma.rn.f32 	%f460, %f319, %f338, %f459;
	fma.rn.f32 	%f461, %f312, %f330, %f302;
	fma.rn.f32 	%f462, %f320, %f338, %f461;
	fma.rn.f32 	%f463, %f313, %f330, %f304;
	fma.rn.f32 	%f464, %f321, %f338, %f463;
	fma.rn.f32 	%f465, %f314, %f330, %f306;
	fma.rn.f32 	%f466, %f322, %f338, %f465;
	ld.shared.v4.f32 	{%f467, %f468, %f469, %f470}, [%r41+1024];
	ld.shared.v4.f32 	{%f471, %f472, %f473, %f474}, [%r41+1152];
	ld.shared.v4.f32 	{%f475, %f476, %f477, %f478}, [%r41+1280];
	ld.shared.v4.f32 	{%f479, %f480, %f481, %f482}, [%r41+1408];
	ld.shared.v4.f32 	{%f483, %f484, %f485, %f486}, [%r44+1024];
	ld.shared.v4.f32 	{%f487, %f488, %f489, %f490}, [%r44+1152];
	ld.shared.v4.f32 	{%f491, %f492, %f493, %f494}, [%r44+1280];
	ld.shared.v4.f32 	{%f495, %f496, %f497, %f498}, [%r44+1408];
	fma.rn.f32 	%f499, %f467, %f483, %f340;
	fma.rn.f32 	%f500, %f475, %f491, %f499;
	fma.rn.f32 	%f501, %f468, %f483, %f342;
	fma.rn.f32 	%f502, %f476, %f491, %f501;
	fma.rn.f32 	%f503, %f469, %f483, %f344;
	fma.rn.f32 	%f504, %f477, %f491, %f503;
	fma.rn.f32 	%f505, %f470, %f483, %f346;
	fma.rn.f32 	%f506, %f478, %f491, %f505;
	fma.rn.f32 	%f507, %f471, %f483, %f348;
	fma.rn.f32 	%f508, %f479, %f491, %f507;
	fma.rn.f32 	%f509, %f472, %f483, %f350;
	fma.rn.f32 	%f510, %f480, %f491, %f509;
	fma.rn.f32 	%f511, %f473, %f483, %f352;
	fma.rn.f32 	%f512, %f481, %f491, %f511;
	fma.rn.f32 	%f513, %f474, %f483, %f354;
	fma.rn.f32 	%f514, %f482, %f491, %f513;
	fma.rn.f32 	%f515, %f467, %f484, %f356;
	fma.rn.f32 	%f516, %f475, %f492, %f515;
	fma.rn.f32 	%f517, %f468, %f484, %f358;
	fma.rn.f32 	%f518, %f476, %f492, %f517;
	fma.rn.f32 	%f519, %f469, %f484, %f360;
	fma.rn.f32 	%f520, %f477, %f492, %f519;
	fma.rn.f32 	%f521, %f470, %f484, %f362;
	fma.rn.f32 	%f522, %f478, %f492, %f521;
	fma.rn.f32 	%f523, %f471, %f484, %f364;
	fma.rn.f32 	%f524, %f479, %f492, %f523;
	fma.rn.f32 	%f525, %f472, %f484, %f366;
	fma.rn.f32 	%f526, %f480, %f492, %f525;
	fma.rn.f32 	%f527, %f473, %f484, %f368;
	fma.rn.f32 	%f528, %f481, %f492, %f527;
	fma.rn.f32 	%f529, %f474, %f484, %f370;
	fma.rn.f32 	%f530, %f482, %f492, %f529;
	fma.rn.f32 	%f531, %f467, %f485, %f372;
	fma.rn.f32 	%f532, %f475, %f493, %f531;
	fma.rn.f32 	%f533, %f468, %f485, %f374;
	fma.rn.f32 	%f534, %f476, %f493, %f533;
	fma.rn.f32 	%f535, %f469, %f485, %f376;
	fma.rn.f32 	%f536, %f477, %f493, %f535;
	fma.rn.f32 	%f537, %f470, %f485, %f378;
	fma.rn.f32 	%f538, %f478, %f493, %f537;
	fma.rn.f32 	%f539, %f471, %f485, %f380;
	fma.rn.f32 	%f540, %f479, %f493, %f539;
	fma.rn.f32 	%f541, %f472, %f485, %f382;
	fma.rn.f32 	%f542, %f480, %f493, %f541;
	fma.rn.f32 	%f543, %f473, %f485, %f384;
	fma.rn.f32 	%f544, %f481, %f493, %f543;
	fma.rn.f32 	%f545, %f474, %f485, %f386;
	fma.rn.f32 	%f546, %f482, %f493, %f545;
	fma.rn.f32 	%f547, %f467, %f486, %f388;
	fma.rn.f32 	%f548, %f475, %f494, %f547;
	fma.rn.f32 	%f549, %f468, %f486, %f390;
	fma.rn.f32 	%f550, %f476, %f494, %f549;
	fma.rn.f32 	%f551, %f469, %f486, %f392;
	fma.rn.f32 	%f552, %f477, %f494, %f551;
	fma.rn.f32 	%f553, %f470, %f486, %f394;
	fma.rn.f32 	%f554, %f478, %f494, %f553;
	fma.rn.f32 	%f555, %f471, %f486, %f396;
	fma.rn.f32 	%f556, %f479, %f494, %f555;
	fma.rn.f32 	%f557, %f472, %f486, %f398;
	fma.rn.f32 	%f558, %f480, %f494, %f557;
	fma.rn.f32 	%f559, %f473, %f486, %f400;
	fma.rn.f32 	%f560, %f481, %f494, %f559;
	fma.rn.f32 	%f561, %f474, %f486, %f402;
	fma.rn.f32 	%f562, %f482, %f494, %f561;
	fma.rn.f32 	%f563, %f467, %f487, %f404;
	fma.rn.f32 	%f564, %f475, %f495, %f563;
	fma.rn.f32 	%f565, %f468, %f487, %f406;
	fma.rn.f32 	%f566, %f476, %f495, %f565;
	fma.rn.f32 	%f567, %f469, %f487, %f408;
	fma.rn.f32 	%f568, %f477, %f495, %f567;
	fma.rn.f32 	%f569, %f470, %f487, %f410;
	fma.rn.f32 	%f570, %f478, %f495, %f569;
	fma.rn.f32 	%f571, %f471, %f487, %f412;
	fma.rn.f32 	%f572, %f479, %f495, %f571;
	fma.rn.f32 	%f573, %f472, %f487, %f414;
	fma.rn.f32 	%f574, %f480, %f495, %f573;
	fma.rn.f32 	%f575, %f473, %f487, %f416;
	fma.rn.f32 	%f576, %f481, %f495, %f575;
	fma.rn.f32 	%f577, %f474, %f487, %f418;
	fma.rn.f32 	%f578, %f482, %f495, %f577;
	fma.rn.f32 	%f579, %f467, %f488, %f420;
	fma.rn.f32 	%f580, %f475, %f496, %f579;
	fma.rn.f32 	%f581, %f468, %f488, %f422;
	fma.rn.f32 	%f582, %f476, %f496, %f581;
	fma.rn.f32 	%f583, %f469, %f488, %f424;
	fma.rn.f32 	%f584, %f477, %f496, %f583;
	fma.rn.f32 	%f585, %f470, %f488, %f426;
	fma.rn.f32 	%f586, %f478, %f496, %f585;
	fma.rn.f32 	%f587, %f471, %f488, %f428;
	fma.rn.f32 	%f588, %f479, %f496, %f587;
	fma.rn.f32 	%f589, %f472, %f488, %f430;
	fma.rn.f32 	%f590, %f480, %f496, %f589;
	fma.rn.f32 	%f591, %f473, %f488, %f432;
	fma.rn.f32 	%f592, %f481, %f496, %f591;
	fma.rn.f32 	%f593, %f474, %f488, %f434;
	fma.rn.f32 	%f594, %f482, %f496, %f593;
	fma.rn.f32 	%f595, %f467, %f489, %f436;
	fma.rn.f32 	%f596, %f475, %f497, %f595;
	fma.rn.f32 	%f597, %f468, %f489, %f438;
	fma.rn.f32 	%f598, %f476, %f497, %f597;
	fma.rn.f32 	%f599, %f469, %f489, %f440;
	fma.rn.f32 	%f600, %f477, %f497, %f599;
	fma.rn.f32 	%f601, %f470, %f489, %f442;
	fma.rn.f32 	%f602, %f478, %f497, %f601;
	fma.rn.f32 	%f603, %f471, %f489, %f444;
	fma.rn.f32 	%f604, %f479, %f497, %f603;
	fma.rn.f32 	%f605, %f472, %f489, %f446;
	fma.rn.f32 	%f606, %f480, %f497, %f605;
	fma.rn.f32 	%f607, %f473, %f489, %f448;
	fma.rn.f32 	%f608, %f481, %f497, %f607;
	fma.rn.f32 	%f609, %f474, %f489, %f450;
	fma.rn.f32 	%f610, %f482, %f497, %f609;
	fma.rn.f32 	%f611, %f467, %f490, %f452;
	fma.rn.f32 	%f612, %f475, %f498, %f611;
	fma.rn.f32 	%f613, %f468, %f490, %f454;
	fma.rn.f32 	%f614, %f476, %f498, %f613;
	fma.rn.f32 	%f615, %f469, %f490, %f456;
	fma.rn.f32 	%f616, %f477, %f498, %f615;
	fma.rn.f32 	%f617, %f470, %f490, %f458;
	fma.rn.f32 	%f618, %f478, %f498, %f617;
	fma.rn.f32 	%f619, %f471, %f490, %f460;
	fma.rn.f32 	%f620, %f479, %f498, %f619;
	fma.rn.f32 	%f621, %f472, %f490, %f462;
	fma.rn.f32 	%f622, %f480, %f498, %f621;
	fma.rn.f32 	%f623, %f473, %f490, %f464;
	fma.rn.f32 	%f624, %f481, %f498, %f623;
	fma.rn.f32 	%f625, %f474, %f490, %f466;
	fma.rn.f32 	%f626, %f482, %f498, %f625;
	ld.shared.v4.f32 	{%f627, %f628, %f629, %f630}, [%r41+1536];
	ld.shared.v4.f32 	{%f631, %f632, %f633, %f634}, [%r41+1664];
	ld.shared.v4.f32 	{%f635, %f636, %f637, %f638}, [%r41+1792];
	ld.shared.v4.f32 	{%f639, %f640, %f641, %f642}, [%r41+1920];
	ld.shared.v4.f32 	{%f643, %f644, %f645, %f646}, [%r44+1536];
	ld.shared.v4.f32 	{%f647, %f648, %f649, %f650}, [%r44+1664];
	ld.shared.v4.f32 	{%f651, %f652, %f653, %f654}, [%r44+1792];
	ld.shared.v4.f32 	{%f655, %f656, %f657, %f658}, [%r44+1920];
	fma.rn.f32 	%f659, %f627, %f643, %f500;
	fma.rn.f32 	%f836, %f635, %f651, %f659;
	fma.rn.f32 	%f660, %f628, %f643, %f502;
	fma.rn.f32 	%f844, %f636, %f651, %f660;
	fma.rn.f32 	%f661, %f629, %f643, %f504;
	fma.rn.f32 	%f852, %f637, %f651, %f661;
	fma.rn.f32 	%f662, %f630, %f643, %f506;
	fma.rn.f32 	%f860, %f638, %f651, %f662;
	fma.rn.f32 	%f663, %f631, %f643, %f508;
	fma.rn.f32 	%f835, %f639, %f651, %f663;
	fma.rn.f32 	%f664, %f632, %f643, %f510;
	fma.rn.f32 	%f827, %f640, %f651, %f664;
	fma.rn.f32 	%f665, %f633, %f643, %f512;
	fma.rn.f32 	%f819, %f641, %f651, %f665;
	fma.rn.f32 	%f666, %f634, %f643, %f514;
	fma.rn.f32 	%f811, %f642, %f651, %f666;
	fma.rn.f32 	%f667, %f627, %f644, %f516;
	fma.rn.f32 	%f837, %f635, %f652, %f667;
	fma.rn.f32 	%f668, %f628, %f644, %f518;
	fma.rn.f32 	%f845, %f636, %f652, %f668;
	fma.rn.f32 	%f669, %f629, %f644, %f520;
	fma.rn.f32 	%f853, %f637, %f652, %f669;
	fma.rn.f32 	%f670, %f630, %f644, %f522;
	fma.rn.f32 	%f861, %f638, %f652, %f670;
	fma.rn.f32 	%f671, %f631, %f644, %f524;
	fma.rn.f32 	%f834, %f639, %f652, %f671;
	fma.rn.f32 	%f672, %f632, %f644, %f526;
	fma.rn.f32 	%f826, %f640, %f652, %f672;
	fma.rn.f32 	%f673, %f633, %f644, %f528;
	fma.rn.f32 	%f818, %f641, %f652, %f673;
	fma.rn.f32 	%f674, %f634, %f644, %f530;
	fma.rn.f32 	%f810, %f642, %f652, %f674;
	fma.rn.f32 	%f675, %f627, %f645, %f532;
	fma.rn.f32 	%f838, %f635, %f653, %f675;
	fma.rn.f32 	%f676, %f628, %f645, %f534;
	fma.rn.f32 	%f846, %f636, %f653, %f676;
	fma.rn.f32 	%f677, %f629, %f645, %f536;
	fma.rn.f32 	%f854, %f637, %f653, %f677;
	fma.rn.f32 	%f678, %f630, %f645, %f538;
	fma.rn.f32 	%f862, %f638, %f653, %f678;
	fma.rn.f32 	%f679, %f631, %f645, %f540;
	fma.rn.f32 	%f833, %f639, %f653, %f679;
	fma.rn.f32 	%f680, %f632, %f645, %f542;
	fma.rn.f32 	%f825, %f640, %f653, %f680;
	fma.rn.f32 	%f681, %f633, %f645, %f544;
	fma.rn.f32 	%f817, %f641, %f653, %f681;
	fma.rn.f32 	%f682, %f634, %f645, %f546;
	fma.rn.f32 	%f809, %f642, %f653, %f682;
	fma.rn.f32 	%f683, %f627, %f646, %f548;
	fma.rn.f32 	%f839, %f635, %f654, %f683;
	fma.rn.f32 	%f684, %f628, %f646, %f550;
	fma.rn.f32 	%f847, %f636, %f654, %f684;
	fma.rn.f32 	%f685, %f629, %f646, %f552;
	fma.rn.f32 	%f855, %f637, %f654, %f685;
	fma.rn.f32 	%f686, %f630, %f646, %f554;
	fma.rn.f32 	%f863, %f638, %f654, %f686;
	fma.rn.f32 	%f687, %f631, %f646, %f556;
	fma.rn.f32 	%f832, %f639, %f654, %f687;
	fma.rn.f32 	%f688, %f632, %f646, %f558;
	fma.rn.f32 	%f824, %f640, %f654, %f688;
	fma.rn.f32 	%f689, %f633, %f646, %f560;
	fma.rn.f32 	%f816, %f641, %f654, %f689;
	fma.rn.f32 	%f690, %f634, %f646, %f562;
	fma.rn.f32 	%f808, %f642, %f654, %f690;
	fma.rn.f32 	%f691, %f627, %f647, %f564;
	fma.rn.f32 	%f840, %f635, %f655, %f691;
	fma.rn.f32 	%f692, %f628, %f647, %f566;
	fma.rn.f32 	%f848, %f636, %f655, %f692;
	fma.rn.f32 	%f693, %f629, %f647, %f568;
	fma.rn.f32 	%f856, %f637, %f655, %f693;
	fma.rn.f32 	%f694, %f630, %f647, %f570;
	fma.rn.f32 	%f864, %f638, %f655, %f694;
	fma.rn.f32 	%f695, %f631, %f647, %f572;
	fma.rn.f32 	%f831, %f639, %f655, %f695;
	fma.rn.f32 	%f696, %f632, %f647, %f574;
	fma.rn.f32 	%f823, %f640, %f655, %f696;
	fma.rn.f32 	%f697, %f633, %f647, %f576;
	fma.rn.f32 	%f815, %f641, %f655, %f697;
	fma.rn.f32 	%f698, %f634, %f647, %f578;
	fma.rn.f32 	%f807, %f642, %f655, %f698;
	fma.rn.f32 	%f699, %f627, %f648, %f580;
	fma.rn.f32 	%f841, %f635, %f656, %f699;
	fma.rn.f32 	%f700, %f628, %f648, %f582;
	fma.rn.f32 	%f849, %f636, %f656, %f700;
	fma.rn.f32 	%f701, %f629, %f648, %f584;
	fma.rn.f32 	%f857, %f637, %f656, %f701;
	fma.rn.f32 	%f702, %f630, %f648, %f586;
	fma.rn.f32 	%f865, %f638, %f656, %f702;
	fma.rn.f32 	%f703, %f631, %f648, %f588;
	fma.rn.f32 	%f830, %f639, %f656, %f703;
	fma.rn.f32 	%f704, %f632, %f648, %f590;
	fma.rn.f32 	%f822, %f640, %f656, %f704;
	fma.rn.f32 	%f705, %f633, %f648, %f592;
	fma.rn.f32 	%f814, %f641, %f656, %f705;
	fma.rn.f32 	%f706, %f634, %f648, %f594;
	fma.rn.f32 	%f806, %f642, %f656, %f706;
	fma.rn.f32 	%f707, %f627, %f649, %f596;
	fma.rn.f32 	%f842, %f635, %f657, %f707;
	fma.rn.f32 	%f708, %f628, %f649, %f598;
	fma.rn.f32 	%f850, %f636, %f657, %f708;
	fma.rn.f32 	%f709, %f629, %f649, %f600;
	fma.rn.f32 	%f858, %f637, %f657, %f709;
	fma.rn.f32 	%f710, %f630, %f649, %f602;
	fma.rn.f32 	%f866, %f638, %f657, %f710;
	fma.rn.f32 	%f711, %f631, %f649, %f604;
	fma.rn.f32 	%f829, %f639, %f657, %f711;
	fma.rn.f32 	%f712, %f632, %f649, %f606;
	fma.rn.f32 	%f821, %f640, %f657, %f712;
	fma.rn.f32 	%f713, %f633, %f649, %f608;
	fma.rn.f32 	%f813, %f641, %f657, %f713;
	fma.rn.f32 	%f714, %f634, %f649, %f610;
	fma.rn.f32 	%f805, %f642, %f657, %f714;
	fma.rn.f32 	%f715, %f627, %f650, %f612;
	fma.rn.f32 	%f843, %f635, %f658, %f715;
	fma.rn.f32 	%f716, %f628, %f650, %f614;
	fma.rn.f32 	%f851, %f636, %f658, %f716;
	fma.rn.f32 	%f717, %f629, %f650, %f616;
	fma.rn.f32 	%f859, %f637, %f658, %f717;
	fma.rn.f32 	%f718, %f630, %f650, %f618;
	fma.rn.f32 	%f867, %f638, %f658, %f718;
	fma.rn.f32 	%f719, %f631, %f650, %f620;
	fma.rn.f32 	%f828, %f639, %f658, %f719;
	fma.rn.f32 	%f720, %f632, %f650, %f622;
	fma.rn.f32 	%f820, %f640, %f658, %f720;
	fma.rn.f32 	%f721, %f633, %f650, %f624;
	fma.rn.f32 	%f812, %f641, %f658, %f721;
	fma.rn.f32 	%f722, %f634, %f650, %f626;
	fma.rn.f32 	%f804, %f642, %f658, %f722;
	xor.b32  	%r62, %r62, 512;
	xor.b32  	%r61, %r61, 512;
	add.s64 	%rd97, %rd97, %rd24;
	add.s64 	%rd98, %rd98, %rd25;
	shl.b32 	%r45, %r42, 8;
	add.s32 	%r46, %r45, %r40;
	add.s32 	%r47, %r37, %r46;
	xor.b32  	%r48, %r36, 2048;
	add.s32 	%r49, %r47, %r48;
	ld.global.v4.f32 	{%f723, %f724, %f725, %f726}, [%rd97];
	st.shared.v4.f32 	[%r49], {%f723, %f724, %f725, %f726};
	ld.global.v4.f32 	{%f727, %f728, %f729, %f730}, [%rd97+128];
	st.shared.v4.f32 	[%r49+128], {%f727, %f728, %f729, %f730};
	add.s32 	%r50, %r34, %r46;
	xor.b32  	%r51, %r33, 2048;
	add.s32 	%r52, %r50, %r51;
	ld.global.v4.f32 	{%f731, %f732, %f733, %f734}, [%rd98];
	st.shared.v4.f32 	[%r52], {%f731, %f732, %f733, %f734};
	ld.global.v4.f32 	{%f735, %f736, %f737, %f738}, [%rd98+128];
	st.shared.v4.f32 	[%r52+128], {%f735, %f736, %f737, %f738};
	add.s32 	%r60, %r60, 8;
	add.s32 	%r53, %r58, -8;
	setp.le.u32 	%p1, %r60, %r53;
	@%p1 bra 	$L__BB0_1;
	ld.param.f32 	%f803, [gemm64_1_param_9];
	ld.param.u32 	%r59, [gemm64_1_param_8];
	ld.param.u64 	%rd96, [gemm64_1_param_7];
	mov.u32 	%r54, %ctaid.y;
	mov.u32 	%r55, %ctaid.x;
	cvta.to.global.u64 	%rd26, %rd96;
	mul.wide.u32 	%rd27, %r55, 64;
	mul.wide.u32 	%rd28, %r39, 4;
	add.s64 	%rd29, %rd27, %rd28;
	mul.wide.u32 	%rd30, %r54, 64;
	mul.wide.u32 	%rd31, %r42, 4;
	add.s64 	%rd32, %rd30, %rd31;
	cvt.s64.s32 	%rd33, %r59;
	mad.lo.s64 	%rd34, %rd32, %rd33, %rd29;
	shl.b64 	%rd35, %rd34, 2;
	add.s64 	%rd36, %rd26, %rd35;
	mul.f32 	%f739, %f803, %f836;
	st.global.f32 	[%rd36], %f739;
	mul.f32 	%f740, %f803, %f837;
	mul.wide.s32 	%rd37, %r59, 4;
	add.s64 	%rd38, %rd36, %rd37;
	st.global.f32 	[%rd38], %f740;
	mul.f32 	%f741, %f803, %f838;
	add.s64 	%rd39, %rd38, %rd37;
	st.global.f32 	[%rd39], %f741;
	mul.f32 	%f742, %f803, %f839;
	add.s64 	%rd40, %rd39, %rd37;
	st.global.f32 	[%rd40], %f742;
	mul.f32 	%f743, %f803, %f840;
	mul.wide.s32 	%rd41, %r59, 116;
	add.s64 	%rd42, %rd40, %rd41;
	st.global.f32 	[%rd42], %f743;
	mul.f32 	%f744, %f803, %f841;
	add.s64 	%rd43, %rd42, %rd37;
	st.global.f32 	[%rd43], %f744;
	mul.f32 	%f745, %f803, %f842;
	add.s64 	%rd44, %rd43, %rd37;
	st.global.f32 	[%rd44], %f745;
	mul.f32 	%f746, %f803, %f843;
	add.s64 	%rd45, %rd44, %rd37;
	st.global.f32 	[%rd45], %f746;
	mul.f32 	%f747, %f803, %f844;
	st.global.f32 	[%rd36+4], %f747;
	mul.f32 	%f748, %f803, %f845;
	mul.wide.s32 	%rd46, %r59, -136;
	add.s64 	%rd47, %rd45, %rd46;
	st.global.f32 	[%rd47+4], %f748;
	mul.f32 	%f749, %f803, %f846;
	add.s64 	%rd48, %rd47, %rd37;
	st.global.f32 	[%rd48+4], %f749;
	mul.f32 	%f750, %f803, %f847;
	add.s64 	%rd49, %rd48, %rd37;
	st.global.f32 	[%rd49+4], %f750;
	mul.f32 	%f751, %f803, %f848;
	add.s64 	%rd50, %rd49, %rd41;
	st.global.f32 	[%rd50+4], %f751;
	mul.f32 	%f752, %f803, %f849;
	add.s64 	%rd51, %rd50, %rd37;
	st.global.f32 	[%rd51+4], %f752;
	mul.f32 	%f753, %f803, %f850;
	add.s64 	%rd52, %rd51, %rd37;
	st.global.f32 	[%rd52+4], %f753;
	mul.f32 	%f754, %f803, %f851;
	add.s64 	%rd53, %rd52, %rd37;
	st.global.f32 	[%rd53+4], %f754;
	mul.f32 	%f755, %f803, %f852;
	st.global.f32 	[%rd36+8], %f755;
	mul.f32 	%f756, %f803, %f853;
	add.s64 	%rd54, %rd53, %rd46;
	st.global.f32 	[%rd54+8], %f756;
	mul.f32 	%f757, %f803, %f854;
	add.s64 	%rd55, %rd54, %rd37;
	st.global.f32 	[%rd55+8], %f757;
	mul.f32 	%f758, %f803, %f855;
	add.s64 	%rd56, %rd55, %rd37;
	st.global.f32 	[%rd56+8], %f758;
	mul.f32 	%f759, %f803, %f856;
	add.s64 	%rd57, %rd56, %rd41;
	st.global.f32 	[%rd57+8], %f759;
	mul.f32 	%f760, %f803, %f857;
	add.s64 	%rd58, %rd57, %rd37;
	st.global.f32 	[%rd58+8], %f760;
	mul.f32 	%f761, %f803, %f858;
	add.s64 	%rd59, %rd58, %rd37;
	st.global.f32 	[%rd59+8], %f761;
	mul.f32 	%f762, %f803, %f859;
	add.s64 	%rd60, %rd59, %rd37;
	st.global.f32 	[%rd60+8], %f762;
	mul.f32 	%f763, %f803, %f860;
	st.global.f32 	[%rd36+12], %f763;
	mul.f32 	%f764, %f803, %f861;
	add.s64 	%rd61, %rd60, %rd46;
	st.global.f32 	[%rd61+12], %f764;
	mul.f32 	%f765, %f803, %f862;
	add.s64 	%rd62, %rd61, %rd37;
	st.global.f32 	[%rd62+12], %f765;
	mul.f32 	%f766, %f803, %f863;
	add.s64 	%rd63, %rd62, %rd37;
	st.global.f32 	[%rd63+12], %f766;
	mul.f32 	%f767, %f803, %f864;
	add.s64 	%rd64, %rd63, %rd41;
	st.global.f32 	[%rd64+12], %f767;
	mul.f32 	%f768, %f803, %f865;
	add.s64 	%rd65, %rd64, %rd37;
	st.global.f32 	[%rd65+12], %f768;
	mul.f32 	%f769, %f803, %f866;
	add.s64 	%rd66, %rd65, %rd37;
	st.global.f32 	[%rd66+12], %f769;
	mul.f32 	%f770, %f803, %f867;
	add.s64 	%rd67, %rd66, %rd37;
	st.global.f32 	[%rd67+12], %f770;
	mul.f32 	%f771, %f803, %f835;
	st.global.f32 	[%rd36+128], %f771;
	mul.f32 	%f772, %f803, %f834;
	add.s64 	%rd68, %rd67, %rd46;
	st.global.f32 	[%rd68+128], %f772;
	mul.f32 	%f773, %f803, %f833;
	add.s64 	%rd69, %rd68, %rd37;
	st.global.f32 	[%rd69+128], %f773;
	mul.f32 	%f774, %f803, %f832;
	add.s64 	%rd70, %rd69, %rd37;
	st.global.f32 	[%rd70+128], %f774;
	mul.f32 	%f775, %f803, %f831;
	add.s64 	%rd71, %rd70, %rd41;
	st.global.f32 	[%rd71+128], %f775;
	mul.f32 	%f776, %f803, %f830;
	add.s64 	%rd72, %rd71, %rd37;
	st.global.f32 	[%rd72+128], %f776;
	mul.f32 	%f777, %f803, %f829;
	add.s64 	%rd73, %rd72, %rd37;
	st.global.f32 	[%rd73+128], %f777;
	mul.f32 	%f778, %f803, %f828;
	add.s64 	%rd74, %rd73, %rd37;
	st.global.f32 	[%rd74+128], %f778;
	mul.f32 	%f779, %f803, %f827;
	st.global.f32 	[%rd36+132], %f779;
	mul.f32 	%f780, %f803, %f826;
	add.s64 	%rd75, %rd74, %rd46;
	st.global.f32 	[%rd75+132], %f780;
	mul.f32 	%f781, %f803, %f825;
	add.s64 	%rd76, %rd75, %rd37;
	st.global.f32 	[%rd76+132], %f781;
	mul.f32 	%f782, %f803, %f824;
	add.s64 	%rd77, %rd76, %rd37;
	st.global.f32 	[%rd77+132], %f782;
	mul.f32 	%f783, %f803, %f823;
	add.s64 	%rd78, %rd77, %rd41;
	st.global.f32 	[%rd78+132], %f783;
	mul.f32 	%f784, %f803, %f822;
	add.s64 	%rd79, %rd78, %rd37;
	st.global.f32 	[%rd79+132], %f784;
	mul.f32 	%f785, %f803, %f821;
	add.s64 	%rd80, %rd79, %rd37;
	st.global.f32 	[%rd80+132], %f785;
	mul.f32 	%f786, %f803, %f820;
	add.s64 	%rd81, %rd80, %rd37;
	st.global.f32 	[%rd81+132], %f786;
	mul.f32 	%f787, %f803, %f819;
	st.global.f32 	[%rd36+136], %f787;
	mul.f32 	%f788, %f803, %f818;
	add.s64 	%rd82, %rd81, %rd46;
	st.global.f32 	[%rd82+136], %f788;
	mul.f32 	%f789, %f803, %f817;
	add.s64 	%rd83, %rd82, %rd37;
	st.global.f32 	[%rd83+136], %f789;
	mul.f32 	%f790, %f803, %f816;
	add.s64 	%rd84, %rd83, %rd37;
	st.global.f32 	[%rd84+136], %f790;
	mul.f32 	%f791, %f803, %f815;
	add.s64 	%rd85, %rd84, %rd41;
	st.global.f32 	[%rd85+136], %f791;
	mul.f32 	%f792, %f803, %f814;
	add.s64 	%rd86, %rd85, %rd37;
	st.global.f32 	[%rd86+136], %f792;
	mul.f32 	%f793, %f803, %f813;
	add.s64 	%rd87, %rd86, %rd37;
	st.global.f32 	[%rd87+136], %f793;
	mul.f32 	%f794, %f803, %f812;
	add.s64 	%rd88, %rd87, %rd37;
	st.global.f32 	[%rd88+136], %f794;
	mul.f32 	%f795, %f803, %f811;
	st.global.f32 	[%rd36+140], %f795;
	mul.f32 	%f796, %f803, %f810;
	add.s64 	%rd89, %rd88, %rd46;
	st.global.f32 	[%rd89+140], %f796;
	mul.f32 	%f797, %f803, %f809;
	add.s64 	%rd90, %rd89, %rd37;
	st.global.f32 	[%rd90+140], %f797;
	mul.f32 	%f798, %f803, %f808;
	add.s64 	%rd91, %rd90, %rd37;
	st.global.f32 	[%rd91+140], %f798;
	mul.f32 	%f799, %f803, %f807;
	add.s64 	%rd92, %rd91, %rd41;
	st.global.f32 	[%rd92+140], %f799;
	mul.f32 	%f800, %f803, %f806;
	add.s64 	%rd93, %rd92, %rd37;
	st.global.f32 	[%rd93+140], %f800;
	mul.f32 	%f801, %f803, %f805;
	add.s64 	%rd94, %rd93, %rd37;
	st.global.f32 	[%rd94+140], %f801;
	mul.f32 	%f802, %f803, %f804;
	add.s64 	%rd95, %rd94, %rd37;
	st.global.f32 	[%rd95+140], %f802;
	ret;

}


// ===== COMPILED SASS (sm_100) =====

	.target	sm_100

	.elftype	@"ET_EXEC"


//--------------------- .note.nv.tkinfo           --------------------------
	.section	.note.nv.tkinfo,"",@"SHT_NOTE"
	.sectionflags	@"SHF_NOTE_NV_TKINFO"
	.tkinfo
        /*0018*/ 	.word	0x00000002
        /*0030*/ 	.string	""
        /*0030*/ 	.string	"ptxas"
        /*0030*/ 	.string	"Cuda compilation tools, release 13.0, V13.0.88"
        /*0030*/ 	.string	"Build cuda_13.0.r13.0/compiler.36424714_0"
        /*0030*/ 	.string	"-arch sm_100 -m 64 "



//--------------------- .note.nv.cuinfo           --------------------------
	.section	.note.nv.cuinfo,"",@"SHT_NOTE"
	.sectionflags	@"SHF_NOTE_NV_CUINFO"
        /*0018*/ 	.short	0x0002
        /*001a*/ 	.short	0x0064
        /*001c*/ 	.short	0x0082
	.zero		2


//--------------------- .nv.info                  --------------------------
	.section	.nv.info,"",@"SHT_CUDA_INFO"
	.align	4


	//----- nvinfo : EIATTR_REGCOUNT
	.align		4
        /*0000*/ 	.byte	0x04, 0x2f
        /*0002*/ 	.short	(.L_1 - .L_0)
	.align		4
.L_0:
        /*0004*/ 	.word	index@(gemm64_1)
        /*0008*/ 	.word	0x00000080


	//----- nvinfo : EIATTR_FRAME_SIZE
	.align		4
.L_1:
        /*000c*/ 	.byte	0x04, 0x11
        /*000e*/ 	.short	(.L_3 - .L_2)
	.align		4
.L_2:
        /*0010*/ 	.word	index@(gemm64_1)
        /*0014*/ 	.word	0x00000000


	//----- nvinfo : EIATTR_MIN_STACK_SIZE
	.align		4
.L_3:
        /*0018*/ 	.byte	0x04, 0x12
        /*001a*/ 	.short	(.L_5 - .L_4)
	.align		4
.L_4:
        /*001c*/ 	.word	index@(gemm64_1)
        /*0020*/ 	.word	0x00000000
.L_5:


//--------------------- .nv.compat                --------------------------
	.section	.nv.compat,"",@"SHT_CUDA_COMPAT_INFO"
	.align	4
        /*0000*/ 	.byte	0x02, 0x09, 0x00, 0x00, 0x02, 0x02, 0x01, 0x00, 0x02, 0x05, 0x05, 0x00, 0x03, 0x07, 0x01, 0x01
        /*0010*/ 	.byte	0x02, 0x03, 0x00, 0x00, 0x02, 0x06, 0x01, 0x00, 0x04, 0x0b, 0x08, 0x00, 0x09, 0x00, 0x00, 0x00
        /*0020*/ 	.byte	0x00, 0x00, 0x00, 0x00


//--------------------- .nv.info.gemm64_1         --------------------------
	.section	.nv.info.gemm64_1,"",@"SHT_CUDA_INFO"
	.sectionflags	@""
	.align	4


	//----- nvinfo : EIATTR_CUDA_API_VERSION
	.align		4
        /*0000*/ 	.byte	0x04, 0x37
        /*0002*/ 	.short	(.L_7 - .L_6)
.L_6:
        /*0004*/ 	.word	0x00000082


	//----- nvinfo : EIATTR_KPARAM_INFO
	.align		4
.L_7:
        /*0008*/ 	.byte	0x04, 0x17
        /*000a*/ 	.short	(.L_9 - .L_8)
.L_8:
        /*000c*/ 	.word	0x00000000
        /*0010*/ 	.short	0x000a
        /*0012*/ 	.short	0x0040
        /*0014*/ 	.byte	0x00, 0xf0, 0x11, 0x00


	//----- nvinfo : EIATTR_KPARAM_INFO
	.align		4
.L_9:
        /*0018*/ 	.byte	0x04, 0x17
        /*001a*/ 	.short	(.L_11 - .L_10)
.L_10:
        /*001c*/ 	.word	0x00000000
        /*0020*/ 	.short	0x0009
        /*0022*/ 	.short	0x003c
        /*0024*/ 	.byte	0x00, 0xf0, 0x11, 0x00


	//----- nvinfo : EIATTR_KPARAM_INFO
	.align		4
.L_11:
        /*0028*/ 	.byte	0x04, 0x17
        /*002a*/ 	.short	(.L_13 - .L_12)
.L_12:
        /*002c*/ 	.word	0x00000000
        /*0030*/ 	.short	0x0008
        /*0032*/ 	.short	0x0038
        /*0034*/ 	.byte	0x00, 0xf0, 0x11, 0x00


	//----- nvinfo : EIATTR_KPARAM_INFO
	.align		4
.L_13:
        /*0038*/ 	.byte	0x04, 0x17
        /*003a*/ 	.short	(.L_15 - .L_14)
.L_14:
        /*003c*/ 	.word	0x00000000
        /*0040*/ 	.short	0x0007
        /*0042*/ 	.short	0x0030
        /*0044*/ 	.byte	0x00, 0xf5, 0x21, 0x00


	//----- nvinfo : EIATTR_KPARAM_INFO
	.align		4
.L_15:
        /*0048*/ 	.byte	0x04, 0x17
        /*004a*/ 	.short	(.L_17 - .L_16)
.L_16:
        /*004c*/ 	.word	0x00000000
        /*0050*/ 	.short	0x0006
        /*0052*/ 	.short	0x0028
        /*0054*/ 	.byte	0x00, 0xf0, 0x11, 0x00


	//----- nvinfo : EIATTR_KPARAM_INFO
	.align		4
.L_17:
        /*0058*/ 	.byte	0x04, 0x17
        /*005a*/ 	.short	(.L_19 - .L_18)
.L_18:
        /*005c*/ 	.word	0x00000000
        /*0060*/ 	.short	0x0005
        /*0062*/ 	.short	0x0020
        /*0064*/ 	.byte	0x00, 0xf5, 0x21, 0x00


	//----- nvinfo : EIATTR_KPARAM_INFO
	.align		4
.L_19:
        /*0068*/ 	.byte	0x04, 0x17
        /*006a*/ 	.short	(.L_21 - .L_20)
.L_20:
        /*006c*/ 	.word	0x00000000
        /*0070*/ 	.short	0x0004
        /*0072*/ 	.short	0x0018
        /*0074*/ 	.byte	0x00, 0xf0, 0x11, 0x00


	//----- nvinfo : EIATTR_KPARAM_INFO
	.align		4
.L_21:
        /*0078*/ 	.byte	0x04, 0x17
        /*007a*/ 	.short	(.L_23 - .L_22)
.L_22:
        /*007c*/ 	.word	0x00000000
        /*0080*/ 	.short	0x0003
        /*0082*/ 	.short	0x0010
        /*0084*/ 	.byte	0x00, 0xf5, 0x21, 0x00


	//----- nvinfo : EIATTR_KPARAM_INFO
	.align		4
.L_23:
        /*0088*/ 	.byte	0x04, 0x17
        /*008a*/ 	.short	(.L_25 - .L_24)
.L_24:
        /*008c*/ 	.word	0x00000000
        /*0090*/ 	.short	0x0002
        /*0092*/ 	.short	0x0008
        /*0094*/ 	.byte	0x00, 0xf0, 0x11, 0x00


	//----- nvinfo : EIATTR_KPARAM_INFO
	.align		4
.L_25:
        /*0098*/ 	.byte	0x04, 0x17
        /*009a*/ 	.short	(.L_27 - .L_26)
.L_26:
        /*009c*/ 	.word	0x00000000
        /*00a0*/ 	.short	0x0001
        /*00a2*/ 	.short	0x0004
        /*00a4*/ 	.byte	0x00, 0xf0, 0x11, 0x00


	//----- nvinfo : EIATTR_KPARAM_INFO
	.align		4
.L_27:
        /*00a8*/ 	.byte	0x04, 0x17
        /*00aa*/ 	.short	(.L_29 - .L_28)
.L_28:
        /*00ac*/ 	.word	0x00000000
        /*00b0*/ 	.short	0x0000
        /*00b2*/ 	.short	0x0000
        /*00b4*/ 	.byte	0x00, 0xf0, 0x11, 0x00


	//----- nvinfo : EIATTR_SPARSE_MMA_MASK
	.align		4
.L_29:
        /*00b8*/ 	.byte	0x03, 0x50
        /*00ba*/ 	.short	0x0000


	//----- nvinfo : EIATTR_MAXREG_COUNT
	.align		4
        /*00bc*/ 	.byte	0x03, 0x1b
        /*00be*/ 	.short	0x00ff


	//----- nvinfo : EIATTR_NUM_BARRIERS
	.align		4
        /*00c0*/ 	.byte	0x02, 0x4c
        /*00c2*/ 	.byte	0x01
	.zero		1


	//----- nvinfo : EIATTR_MERCURY_ISA_VERSION
	.align		4
        /*00c4*/ 	.byte	0x03, 0x5f
        /*00c6*/ 	.short	0x0101


	//----- nvinfo : EIATTR_VRC_CTA_INIT_COUNT
	.align		4
        /*00c8*/ 	.byte	0x02, 0x4a
	.zero		1
	.zero		1


	//----- nvinfo : EIATTR_EXIT_INSTR_OFFSETS
	.align		4
        /*00cc*/ 	.byte	0x04, 0x1c
        /*00ce*/ 	.short	(.L_31 - .L_30)


	//   ....[0]....
.L_30:
        /*00d0*/ 	.word	0x000035b0


	//----- nvinfo : EIATTR_MAX_THREADS
	.align		4
.L_31:
        /*00d4*/ 	.byte	0x04, 0x05
        /*00d6*/ 	.short	(.L_33 - .L_32)
.L_32:
        /*00d8*/ 	.word	0x00000040
        /*00dc*/ 	.word	0x00000001
        /*00e0*/ 	.word	0x00000001


	//----- nvinfo : EIATTR_CBANK_PARAM_SIZE
	.align		4
.L_33:
        /*00e4*/ 	.byte	0x03, 0x19
        /*00e6*/ 	.short	0x0044


	//----- nvinfo : EIATTR_PARAM_CBANK
	.align		4
        /*00e8*/ 	.byte	0x04, 0x0a
        /*00ea*/ 	.short	(.L_35 - .L_34)
	.align		4
.L_34:
        /*00ec*/ 	.word	index@(.nv.constant0.gemm64_1)
        /*00f0*/ 	.short	0x0380
        /*00f2*/ 	.short	0x0044


	//----- nvinfo : EIATTR_SW_WAR
	.align		4
.L_35:
        /*00f4*/ 	.byte	0x04, 0x36
        /*00f6*/ 	.short	(.L_37 - .L_36)
.L_36:
        /*00f8*/ 	.word	0x00000008
.L_37:


//--------------------- .nv.callgraph             --------------------------
	.section	.nv.callgraph,"",@"SHT_CUDA_CALLGRAPH"
	.align	4
	.sectionentsize	8
	.align		4
        /*0000*/ 	.word	0x00000000
	.align		4
        /*0004*/ 	.word	0xffffffff
	.align		4
        /*0008*/ 	.word	0x00000000
	.align		4
        /*000c*/ 	.word	0xfffffffe
	.align		4
        /*0010*/ 	.word	0x00000000
	.align		4
        /*0014*/ 	.word	0xfffffffd
	.align		4
        /*0018*/ 	.word	0x00000000
	.align		4
        /*001c*/ 	.word	0xfffffffc


//--------------------- .text.gemm64_1            --------------------------
	.section	.text.gemm64_1,"ax",@progbits
	.align	128
        .global         gemm64_1
        .type           gemm64_1,@function
        .size           gemm64_1,(.L_x_2 - gemm64_1)
        .other          gemm64_1,@"STO_CUDA_ENTRY STV_DEFAULT"
gemm64_1:
.text.gemm64_1:
[----:B------:R-:W-:Y:S01]  /*0000*/  LDC R1, c[0x0][0x37c] ;  /* 0x0000df00ff017b82 */ /* 0x000fe20000000800 */
[----:B------:R-:W0:Y:S01]  /*0010*/  S2R R0, SR_CTAID.X ;  /* 0x0000000000007919 */ /* 0x000e220000002500 */
[----:B------:R-:W1:Y:S01]  /*0020*/  LDCU UR6, c[0x0][0x398] ;  /* 0x00007300ff0677ac */ /* 0x000e620008000800 */
[----:B------:R-:W-:Y:S01]  /*0030*/  HFMA2 R65, -RZ, RZ, 0, 0 ;  /* 0x00000000ff417431 */ /* 0x000fe200000001ff */
[----:B------:R-:W0:Y:S01]  /*0040*/  S2R R64, SR_TID.X ;  /* 0x0000000000407919 */ /* 0x000e220000002100 */
[----:B------:R-:W2:Y:S01]  /*0050*/  LDCU UR7, c[0x0][0x3a8] ;  /* 0x00007500ff0777ac */ /* 0x000ea20008000800 */
[----:B------:R-:W3:Y:S01]  /*0060*/  S2R R2, SR_CTAID.Y ;  /* 0x0000000000027919 */ /* 0x000ee20000002600 */
[----:B------:R-:W4:Y:S01]  /*0070*/  LDCU.64 UR8, c[0x0][0x390] ;  /* 0x00007200ff0877ac */ /* 0x000f220008000a00 */
[----:B------:R-:W5:Y:S01]  /*0080*/  S2R R3, SR_TID.Y ;  /* 0x0000000000037919 */ /* 0x000f620000002200 */
[----:B------:R-:W4:Y:S01]  /*0090*/  LDCU.64 UR10, c[0x0][0x3a0] ;  /* 0x00007400ff0a77ac */ /* 0x000f220008000a00 */
[----:B------:R-:W4:Y:S01]  /*00a0*/  LDCU.64 UR14, c[0x0][0x358] ;  /* 0x00006b00ff0e77ac */ /* 0x000f220008000a00 */
[----:B-1----:R-:W-:-:S02]  /*00b0*/  USHF.R.S32.HI UR4, URZ, 0x1f, UR6 ;  /* 0x0000001fff047899 */ /* 0x002fc40008011406 */
[----:B--2---:R-:W-:Y:S02]  /*00c0*/  USHF.R.S32.HI UR5, URZ, 0x1f, UR7 ;  /* 0x0000001fff057899 */ /* 0x004fe40008011407 */
[----:B------:R-:W-:Y:S02]  /*00d0*/  ULEA.HI UR4, UR4, UR6, URZ, 0x2 ;  /* 0x0000000604047291 */ /* 0x000fe4000f8f10ff */
[----:B------:R-:W-:Y:S02]  /*00e0*/  ULEA.HI UR6, UR5, UR7, URZ, 0x2 ;  /* 0x0000000705067291 */ /* 0x000fe4000f8f10ff */
[----:B------:R-:W-:Y:S02]  /*00f0*/  USHF.R.S32.HI UR5, URZ, 0x2, UR4 ;  /* 0x00000002ff057899 */ /* 0x000fe40008011404 */
[----:B------:R-:W-:Y:S02]  /*0100*/  USHF.R.S32.HI UR6, URZ, 0x2, UR6 ;  /* 0x00000002ff067899 */ /* 0x000fe40008011406 */
[----:B------:R-:W-:-:S02]  /*0110*/  USHF.R.S32.HI UR4, URZ, 0x1f, UR5 ;  /* 0x0000001fff047899 */ /* 0x000fc40008011405 */
[----:B------:R-:W-:Y:S01]  /*0120*/  USHF.R.S32.HI UR7, URZ, 0x1f, UR6 ;  /* 0x0000001fff077899 */ /* 0x000fe20008011406 */
[--C-:B0-----:R-:W-:Y:S01]  /*0130*/  IMAD.WIDE.U32 R4, R0, 0x10, R64.reuse ;  /* 0x0000001000047825 */ /* 0x101fe200078e0040 */
[----:B------:R-:W0:Y:S03]  /*0140*/  LDCU UR16, c[0x0][0x388] ;  /* 0x00007100ff1077ac */ /* 0x000e260008000800 */
[----:B---3--:R-:W-:-:S04]  /*0150*/  IMAD.WIDE.U32 R6, R2, 0x10, R64 ;  /* 0x0000001002067825 */ /* 0x008fc800078e0040 */
[----:B-----5:R-:W-:-:S04]  /*0160*/  IMAD.WIDE.U32 R4, R3, UR5, R4 ;  /* 0x0000000503047c25 */ /* 0x020fc8000f8e0004 */
[C---:B------:R-:W-:Y:S01]  /*0170*/  IMAD R9, R3.reuse, UR4, RZ ;  /* 0x0000000403097c24 */ /* 0x040fe2000f8e02ff */
[----:B----4-:R-:W-:Y:S01]  /*0180*/  LEA R62, P0, R4, UR8, 0x4 ;  /* 0x00000008043e7c11 */ /* 0x010fe2000f8020ff */
[----:B------:R-:W-:-:S03]  /*0190*/  IMAD.WIDE.U32 R6, R3, UR6, R6 ;  /* 0x0000000603067c25 */ /* 0x000fc6000f8e0006 */
[----:B------:R-:W-:Y:S01]  /*01a0*/  IADD3 R9, PT, PT, R5, R9, RZ ;  /* 0x0000000905097210 */ /* 0x000fe20007ffe0ff */
[----:B------:R-:W-:Y:S01]  /*01b0*/  IMAD R11, R3, UR7, RZ ;  /* 0x00000007030b7c24 */ /* 0x000fe2000f8e02ff */
[----:B------:R-:W-:Y:S02]  /*01c0*/  LEA R60, P1, R6, UR10, 0x4 ;  /* 0x0000000a063c7c11 */ /* 0x000fe4000f8220ff */
[----:B------:R-:W-:Y:S02]  /*01d0*/  LEA.HI.X R63, R4, UR9, R9, 0x4, P0 ;  /* 0x00000009043f7c11 */ /* 0x000fe400080f2409 */
[----:B------:R-:W-:-:S03]  /*01e0*/  IADD3 R5, PT, PT, R7, R11, RZ ;  /* 0x0000000b07057210 */ /* 0x000fc60007ffe0ff */
[----:B------:R-:W2:Y:S01]  /*01f0*/  LDG.E.128 R8, desc[UR14][R62.64] ;  /* 0x0000000e3e087981 */ /* 0x000ea2000c1e1d00 */
[----:B------:R-:W-:-:S03]  /*0200*/  LEA.HI.X R61, R6, UR11, R5, 0x4, P1 ;  /* 0x0000000b063d7c11 */ /* 0x000fc600088f2405 */
[----:B------:R-:W3:Y:S04]  /*0210*/  LDG.E.128 R12, desc[UR14][R62.64+0x80] ;  /* 0x0000800e3e0c7981 */ /* 0x000ee8000c1e1d00 */
[----:B------:R-:W4:Y:S04]  /*0220*/  LDG.E.128 R16, desc[UR14][R60.64] ;  /* 0x0000000e3c107981 */ /* 0x000f28000c1e1d00 */
[----:B------:R-:W5:Y:S01]  /*0230*/  LDG.E.128 R20, desc[UR14][R60.64+0x80] ;  /* 0x0000800e3c147981 */ /* 0x000f62000c1e1d00 */
[----:B------:R-:W1:Y:S01]  /*0240*/  S2UR UR7, SR_CgaCtaId ;  /* 0x00000000000779c3 */ /* 0x000e620000008800 */
[----:B------:R-:W-:Y:S01]  /*0250*/  UMOV UR4, 0x400 ;  /* 0x0000040000047882 */ /* 0x000fe20000000000 */
[----:B------:R-:W-:-:S04]  /*0260*/  LEA R4, R3, R64, 0x4 ;  /* 0x0000004003047211 */ /* 0x000fc800078e20ff */
[----:B------:R-:W-:Y:S01]  /*0270*/  SHF.L.U32 R4, R4, 0x4, RZ ;  /* 0x0000000404047819 */ /* 0x000fe200000006ff */
[----:B------:R-:W-:Y:S02]  /*0280*/  HFMA2 R108, -RZ, RZ, 0, 0 ;  /* 0x00000000ff6c7431 */ /* 0x000fe400000001ff */
[----:B------:R-:W-:Y:S01]  /*0290*/  HFMA2 R7, -RZ, RZ, 0, 0 ;  /* 0x00000000ff077431 */ /* 0x000fe200000001ff */
[----:B-1----:R-:W-:Y:S02]  /*02a0*/  ULEA UR12, UR7, UR4, 0x18 ;  /* 0x00000004070c7291 */ /* 0x002fe4000f8ec0ff */
[----:B------:R-:W-:-:S04]  /*02b0*/  UIADD3 UR4, UPT, UPT, UR4, 0x1000, URZ ;  /* 0x0000100004047890 */ /* 0x000fc8000fffe0ff */
[----:B------:R-:W-:Y:S01]  /*02c0*/  ULEA UR7, UR7, UR4, 0x18 ;  /* 0x0000000407077291 */ /* 0x000fe2000f8ec0ff */
[----:B------:R-:W-:Y:S02]  /*02d0*/  CS2R R114, SRZ ;  /* 0x0000000000727805 */ /* 0x000fe4000001ff00 */
[----:B------:R-:W-:Y:S02]  /*02e0*/  CS2R R104, SRZ ;  /* 0x0000000000687805 */ /* 0x000fe4000001ff00 */
[----:B------:R-:W-:Y:S02]  /*02f0*/  CS2R R100, SRZ ;  /* 0x0000000000647805 */ /* 0x000fe4000001ff00 */
[----:B------:R-:W-:Y:S02]  /*0300*/  CS2R R96, SRZ ;  /* 0x0000000000607805 */ /* 0x000fe4000001ff00 */
[----:B------:R-:W-:Y:S02]  /*0310*/  CS2R R92, SRZ ;  /* 0x00000000005c7805 */ /* 0x000fe4000001ff00 */
[----:B------:R-:W-:-:S02]  /*0320*/  CS2R R88, SRZ ;  /* 0x0000000000587805 */ /* 0x000fc4000001ff00 */
        /* <DEDUP_REMOVED lines=9> */
[----:B------:R-:W-:Y:S02]  /*03c0*/  MOV R111, RZ ;  /* 0x000000ff006f7202 */ /* 0x000fe40000000f00 */
[----:B------:R-:W-:Y:S02]  /*03d0*/  CS2R R70, SRZ ;  /* 0x0000000000467805 */ /* 0x000fe4000001ff00 */
[----:B------:R-:W-:-:S02]  /*03e0*/  CS2R R68, SRZ ;  /* 0x0000000000447805 */ /* 0x000fc4000001ff00 */
[----:B------:R-:W-:Y:S02]  /*03f0*/  CS2R R66, SRZ ;  /* 0x0000000000427805 */ /* 0x000fe4000001ff00 */
[----:B------:R-:W-:Y:S02]  /*0400*/  CS2R R76, SRZ ;  /* 0x00000000004c7805 */ /* 0x000fe4000001ff00 */
[----:B------:R-:W-:Y:S02]  /*0410*/  CS2R R74, SRZ ;  /* 0x00000000004a7805 */ /* 0x000fe4000001ff00 */
[----:B------:R-:W-:Y:S02]  /*0420*/  CS2R R72, SRZ ;  /* 0x0000000000487805 */ /* 0x000fe4000001ff00 */
[----:B------:R-:W-:Y:S02]  /*0430*/  CS2R R52, SRZ ;  /* 0x0000000000347805 */ /* 0x000fe4000001ff00 */
[----:B------:R-:W-:Y:S01]  /*0440*/  MOV R54, RZ ;  /* 0x000000ff00367202 */ /* 0x000fe20000000f00 */
[----:B------:R-:W-:-:S02]  /*0450*/  USHF.L.U32 UR8, UR5, 0x3, URZ ;  /* 0x0000000305087899 */ /* 0x000fc400080006ff */
[----:B------:R-:W-:Y:S01]  /*0460*/  USHF.L.U32 UR9, UR6, 0x3, URZ ;  /* 0x0000000306097899 */ /* 0x000fe200080006ff */
[----:B------:R-:W-:Y:S01]  /*0470*/  UMOV UR4, URZ ;  /* 0x000000ff00047c82 */ /* 0x000fe20008000000 */
[----:B------:R-:W-:Y:S01]  /*0480*/  UMOV UR5, URZ ;  /* 0x000000ff00057c82 */ /* 0x000fe20008000000 */
[----:B------:R-:W-:Y:S01]  /*0490*/  UMOV UR6, URZ ;  /* 0x000000ff00067c82 */ /* 0x000fe20008000000 */
[----:B--2---:R1:W-:Y:S04]  /*04a0*/  STS.128 [R4+UR12], R8 ;  /* 0x0000000804007988 */ /* 0x0043e80008000c0c */
[----:B---3--:R2:W-:Y:S04]  /*04b0*/  STS.128 [R4+UR12+0x80], R12 ;  /* 0x0000800c04007988 */ /* 0x0085e80008000c0c */
[----:B----4-:R3:W-:Y:S04]  /*04c0*/  STS.128 [R4+UR7], R16 ;  /* 0x0000001004007988 */ /* 0x0107e80008000c07 */
[----:B-----5:R4:W-:Y:S01]  /*04d0*/  STS.128 [R4+UR7+0x80], R20 ;  /* 0x0000801404007988 */ /* 0x0209e20008000c07 */
[----:B-1----:R-:W-:-:S02]  /*04e0*/  CS2R R10, SRZ ;  /* 0x00000000000a7805 */ /* 0x002fc4000001ff00 */
[----:B------:R-:W-:Y:S02]  /*04f0*/  CS2R R8, SRZ ;  /* 0x0000000000087805 */ /* 0x000fe4000001ff00 */
[----:B--2---:R-:W-:Y:S02]  /*0500*/  CS2R R12, SRZ ;  /* 0x00000000000c7805 */ /* 0x004fe4000001ff00 */
[----:B------:R-:W-:Y:S02]  /*0510*/  CS2R R14, SRZ ;  /* 0x00000000000e7805 */ /* 0x000fe4000001ff00 */
[----:B---3--:R-:W-:Y:S02]  /*0520*/  CS2R R18, SRZ ;  /* 0x0000000000127805 */ /* 0x008fe4000001ff00 */
[----:B------:R-:W-:Y:S02]  /*0530*/  CS2R R16, SRZ ;  /* 0x0000000000107805 */ /* 0x000fe4000001ff00 */
[----:B----4-:R-:W-:-:S02]  /*0540*/  CS2R R20, SRZ ;  /* 0x0000000000147805 */ /* 0x010fc4000001ff00 */
[----:B0-----:R-:W-:-:S07]  /*0550*/  CS2R R22, SRZ ;  /* 0x0000000000167805 */ /* 0x001fce000001ff00 */
.L_x_0:
[----:B------:R-:W-:Y:S01]  /*0560*/  BAR.SYNC.DEFER_BLOCKING 0x0 ;  /* 0x0000000000007b1d */ /* 0x000fe20000010000 */
[----:B------:R-:W-:Y:S01]  /*0570*/  USHF.L.U32 UR10, UR5, 0x2, URZ ;  /* 0x00000002050a7899 */ /* 0x000fe200080006ff */
[----:B------:R-:W-:Y:S01]  /*0580*/  SHF.L.U32 R4, R64, 0x4, RZ ;  /* 0x0000000440047819 */ /* 0x000fe200000006ff */
[----:B------:R-:W-:Y:S01]  /*0590*/  USHF.L.U32 UR11, UR6, 0x2, URZ ;  /* 0x00000002060b7899 */ /* 0x000fe200080006ff */
[----:B------:R-:W-:Y:S01]  /*05a0*/  MOV R5, UR12 ;  /* 0x0000000c00057c02 */ /* 0x000fe20008000f00 */
[----:B------:R-:W-:Y:S01]  /*05b0*/  UIADD3 UR13, UPT, UPT, UR7, UR10, URZ ;  /* 0x0000000a070d7290 */ /* 0x000fe2000fffe0ff */
[----:B------:R-:W-:Y:S02]  /*05c0*/  MOV R49, UR8 ;  /* 0x0000000800317c02 */ /* 0x000fe40008000f00 */
[----:B------:R-:W-:Y:S02]  /*05d0*/  MOV R51, UR9 ;  /* 0x0000000900337c02 */ /* 0x000fe40008000f00 */
[----:B------:R-:W-:Y:S01]  /*05e0*/  IADD3 R6, PT, PT, R4, UR11, R5 ;  /* 0x0000000b04067c10 */ /* 0x000fe2000fffe005 */
[----:B------:R-:W-:Y:S01]  /*05f0*/  IMAD.WIDE R62, R49, 0x10, R62 ;  /* 0x00000010313e7825 */ /* 0x000fe200078e023e */
[----:B------:R-:W-:-:S03]  /*0600*/  LEA R55, R3, UR13, 0x4 ;  /* 0x0000000d03377c11 */ /* 0x000fc6000f8e20ff */
[----:B------:R-:W-:Y:S01]  /*0610*/  IMAD.WIDE R60, R51, 0x10, R60 ;  /* 0x00000010333c7825 */ /* 0x000fe200078e023c */
[----:B------:R-:W-:Y:S04]  /*0620*/  LDS.128 R24, [R6] ;  /* 0x0000000006187984 */ /* 0x000fe80000000c00 */
[----:B------:R-:W0:Y:S04]  /*0630*/  LDS.128 R28, [R55] ;  /* 0x00000000371c7984 */ /* 0x000e280000000c00 */
[----:B------:R-:W1:Y:S04]  /*0640*/  LDS.128 R32, [R6+0x80] ;  /* 0x0000800006207984 */ /* 0x000e680000000c00 */
[----:B------:R-:W-:Y:S04]  /*0650*/  LDS.128 R36, [R6+0x100] ;  /* 0x0001000006247984 */ /* 0x000fe80000000c00 */
[----:B------:R-:W2:Y:S04]  /*0660*/  LDS.128 R40, [R55+0x100] ;  /* 0x0001000037287984 */ /* 0x000ea80000000c00 */
[----:B------:R-:W3:Y:S04]  /*0670*/  LDS.128 R44, [R6+0x180] ;  /* 0x00018000062c7984 */ /* 0x000ee80000000c00 */
[----:B------:R-:W4:Y:S01]  /*0680*/  LDS.128 R48, [R55+0x80] ;  /* 0x0000800037307984 */ /* 0x000f220000000c00 */
[-C--:B0-----:R-:W-:Y:S01]  /*0690*/  FFMA R57, R24, R29.reuse, R69 ;  /* 0x0000001d18397223 */ /* 0x081fe20000000045 */
[-C--:B------:R-:W-:Y:S01]  /*06a0*/  FFMA R68, R25, R29.reuse, R68 ;  /* 0x0000001d19447223 */ /* 0x080fe20000000044 */
[-C--:B------:R-:W-:Y:S01]  /*06b0*/  FFMA R75, R26, R29.reuse, R75 ;  /* 0x0000001d1a4b7223 */ /* 0x080fe2000000004b */
[-C--:B------:R-:W-:Y:S01]  /*06c0*/  FFMA R74, R27, R29.reuse, R74 ;  /* 0x0000001d1b4a7223 */ /* 0x080fe2000000004a */
[-C--:B-1----:R-:W-:Y:S01]  /*06d0*/  FFMA R83, R32, R29.reuse, R83 ;  /* 0x0000001d20537223 */ /* 0x082fe20000000053 */
[-C--:B------:R-:W-:Y:S01]  /*06e0*/  FFMA R82, R33, R29.reuse, R82 ;  /* 0x0000001d21527223 */ /* 0x080fe20000000052 */
[-C--:B------:R-:W-:Y:S01]  /*06f0*/  FFMA R85, R34, R29.reuse, R85 ;  /* 0x0000001d22557223 */ /* 0x080fe20000000055 */
[----:B------:R-:W-:Y:S01]  /*0700*/  FFMA R84, R35, R29, R84 ;  /* 0x0000001d23547223 */ /* 0x000fe20000000054 */
[CC--:B------:R-:W-:Y:S01]  /*0710*/  FFMA R29, R24.reuse, R30.reuse, R67 ;  /* 0x0000001e181d7223 */ /* 0x0c0fe20000000043 */
[----:B------:R-:W-:Y:S01]  /*0720*/  FFMA R112, R27, R30, R76 ;  /* 0x0000001e1b707223 */ /* 0x000fe2000000004c */
[-C--:B------:R-:W-:Y:S01]  /*0730*/  FFMA R71, R24, R28.reuse, R71 ;  /* 0x0000001c18477223 */ /* 0x080fe20000000047 */
[-C--:B------:R-:W-:Y:S01]  /*0740*/  FFMA R70, R25, R28.reuse, R70 ;  /* 0x0000001c19467223 */ /* 0x080fe20000000046 */
[-C--:B------:R-:W-:Y:S01]  /*0750*/  FFMA R77, R26, R28.reuse, R77 ;  /* 0x0000001c1a4d7223 */ /* 0x080fe2000000004d */
[-C--:B------:R-:W-:Y:S01]  /*0760*/  FFMA R72, R27, R28.reuse, R72 ;  /* 0x0000001c1b487223 */ /* 0x080fe20000000048 */
[-C--:B------:R-:W-:Y:S01]  /*0770*/  FFMA R79, R32, R28.reuse, R79 ;  /* 0x0000001c204f7223 */ /* 0x080fe2000000004f */
[-C--:B------:R-:W-:Y:S01]  /*0780*/  FFMA R78, R33, R28.reuse, R78 ;  /* 0x0000001c214e7223 */ /* 0x080fe2000000004e */
[-C--:B------:R-:W-:Y:S01]  /*0790*/  FFMA R81, R34, R28.reuse, R81 ;  /* 0x0000001c22517223 */ /* 0x080fe20000000051 */
[----:B------:R-:W-:Y:S01]  /*07a0*/  FFMA R80, R35, R28, R80 ;  /* 0x0000001c23507223 */ /* 0x000fe20000000050 */
        /* <DEDUP_REMOVED lines=14> */
[C---:B--2---:R-:W-:Y:S01]  /*0890*/  FFMA R21, R36.reuse, R42, R29 ;  /* 0x0000002a24157223 */ /* 0x044fe2000000001d */
[-C--:B------:R-:W-:Y:S01]  /*08a0*/  FFMA R71, R36, R40.reuse, R71 ;  /* 0x0000002824477223 */ /* 0x080fe20000000047 */
[-C--:B------:R-:W-:Y:S01]  /*08b0*/  FFMA R70, R37, R40.reuse, R70 ;  /* 0x0000002825467223 */ /* 0x080fe20000000046 */
[-C--:B------:R-:W-:Y:S01]  /*08c0*/  FFMA R77, R38, R40.reuse, R77 ;  /* 0x00000028264d7223 */ /* 0x080fe2000000004d */
[-C--:B------:R-:W-:Y:S01]  /*08d0*/  FFMA R72, R39, R40.reuse, R72 ;  /* 0x0000002827487223 */ /* 0x080fe20000000048 */
[-C--:B---3--:R-:W-:Y:S01]  /*08e0*/  FFMA R79, R44, R40.reuse, R79 ;  /* 0x000000282c4f7223 */ /* 0x088fe2000000004f */
        /* <DEDUP_REMOVED lines=17> */
[----:B------:R-:W-:Y:S01]  /*0a00*/  FFMA R88, R47, R42, R88 ;  /* 0x0000002a2f587223 */ /* 0x000fe20000000058 */
[----:B------:R-:W0:Y:S01]  /*0a10*/  LDS.128 R28, [R55+0x180] ;  /* 0x00018000371c7984 */ /* 0x000e220000000c00 */
        /* <DEDUP_REMOVED lines=8> */
[----:B------:R-:W-:Y:S01]  /*0aa0*/  LDS.128 R56, [R55+0x200] ;  /* 0x0002000037387984 */ /* 0x000fe20000000c00 */
[CC--:B----4-:R-:W-:Y:S01]  /*0ab0*/  FFMA R113, R24.reuse, R48.reuse, R11 ;  /* 0x0000003018717223 */ /* 0x0d0fe2000000000b */
[-C--:B------:R-:W-:Y:S01]  /*0ac0*/  FFMA R119, R24, R49.reuse, R9 ;  /* 0x0000003118777223 */ /* 0x080fe20000000009 */
[-C--:B------:R-:W-:Y:S01]  /*0ad0*/  FFMA R106, R25, R49.reuse, R10 ;  /* 0x00000031196a7223 */ /* 0x080fe2000000000a */
[----:B------:R-:W1:Y:S01]  /*0ae0*/  LDS.128 R40, [R6+0x200] ;  /* 0x0002000006287984 */ /* 0x000e620000000c00 */
[CC--:B------:R-:W-:Y:S01]  /*0af0*/  FFMA R11, R26.reuse, R48.reuse, R19 ;  /* 0x000000301a0b7223 */ /* 0x0c0fe20000000013 */
[C---:B------:R-:W-:Y:S01]  /*0b00*/  FFMA R20, R27.reuse, R48, R20 ;  /* 0x000000301b147223 */ /* 0x040fe20000000014 */
        /* <DEDUP_REMOVED lines=17> */
[----:B------:R-:W-:Y:S01]  /*0c20*/  FFMA R107, R32, R50, R105 ;  /* 0x00000032206b7223 */ /* 0x000fe20000000069 */
[-C--:B------:R-:W-:Y:S01]  /*0c30*/  FFMA R15, R26, R51.reuse, R53 ;  /* 0x000000331a0f7223 */ /* 0x080fe20000000035 */
[-C--:B------:R-:W-:Y:S01]  /*0c40*/  FFMA R111, R32, R51.reuse, R111 ;  /* 0x00000033206f7223 */ /* 0x080fe2000000006f */
[-C--:B------:R-:W-:Y:S01]  /*0c50*/  FFMA R66, R35, R51.reuse, R114 ;  /* 0x0000003323427223 */ /* 0x080fe20000000072 */
[-C--:B------:R-:W-:Y:S01]  /*0c60*/  FFMA R13, R24, R51.reuse, R13 ;  /* 0x00000033180d7223 */ /* 0x080fe2000000000d */
[----:B------:R-:W-:Y:S01]  /*0c70*/  FFMA R14, R25, R51, R14 ;  /* 0x00000033190e7223 */ /* 0x000fe2000000000e */
[----:B------:R-:W2:Y:S01]  /*0c80*/  LDS.128 R16, [R6+0x280] ;  /* 0x0002800006107984 */ /* 0x000ea20000000c00 */
[-C--:B0-----:R-:W-:Y:S01]  /*0c90*/  FFMA R119, R36, R29.reuse, R119 ;  /* 0x0000001d24777223 */ /* 0x081fe20000000077 */
[-C--:B------:R-:W-:Y:S01]  /*0ca0*/  FFMA R106, R37, R29.reuse, R106 ;  /* 0x0000001d256a7223 */ /* 0x080fe2000000006a */
[-C--:B------:R-:W-:Y:S01]  /*0cb0*/  FFMA R117, R38, R29.reuse, R117 ;  /* 0x0000001d26757223 */ /* 0x080fe20000000075 */
[-C--:B------:R-:W-:Y:S01]  /*0cc0*/  FFMA R54, R39, R29.reuse, R10 ;  /* 0x0000001d27367223 */ /* 0x080fe2000000000a */
[-C--:B------:R-:W-:Y:S01]  /*0cd0*/  FFMA R99, R44, R29.reuse, R99 ;  /* 0x0000001d2c637223 */ /* 0x080fe20000000063 */
[-C--:B------:R-:W-:Y:S01]  /*0ce0*/  FFMA R98, R45, R29.reuse, R98 ;  /* 0x0000001d2d627223 */ /* 0x080fe20000000062 */
[-C--:B------:R-:W-:Y:S01]  /*0cf0*/  FFMA R101, R46, R29.reuse, R101 ;  /* 0x0000001d2e657223 */ /* 0x080fe20000000065 */
[----:B------:R-:W-:Y:S01]  /*0d00*/  FFMA R100, R47, R29, R100 ;  /* 0x0000001d2f647223 */ /* 0x000fe20000000064 */
[----:B------:R-:W-:Y:S01]  /*0d10*/  FFMA R115, R36, R30, R7 ;  /* 0x0000001e24737223 */ /* 0x000fe20000000007 */
[-C--:B------:R-:W-:Y:S01]  /*0d20*/  FFMA R53, R38, R28.reuse, R11 ;  /* 0x0000001c26357223 */ /* 0x080fe2000000000b */
[----:B------:R-:W-:Y:S01]  /*0d30*/  FFMA R48, R39, R28, R20 ;  /* 0x0000001c27307223 */ /* 0x000fe20000000014 */
[----:B------:R-:W-:Y:S01]  /*0d40*/  FFMA R32, R37, R30, R8 ;  /* 0x0000001e25207223 */ /* 0x000fe20000000008 */
[-C--:B------:R-:W-:Y:S01]  /*0d50*/  FFMA R114, R39, R31.reuse, R22 ;  /* 0x0000001f27727223 */ /* 0x080fe20000000016 */
[----:B------:R-:W-:Y:S01]  /*0d60*/  FFMA R7, R46, R31, R9 ;  /* 0x0000001f2e077223 */ /* 0x000fe20000000009 */
[C---:B-1----:R-:W-:Y:S01]  /*0d70*/  FFMA R105, R40.reuse, R57, R23 ;  /* 0x0000003928697223 */ /* 0x042fe20000000017 */
[----:B------:R-:W-:Y:S01]  /*0d80*/  FFMA R29, R40, R58, R21 ;  /* 0x0000003a281d7223 */ /* 0x000fe20000000015 */
[----:B------:R-:W0:Y:S01]  /*0d90*/  LDS.128 R24, [R55+0x280] ;  /* 0x0002800037187984 */ /* 0x000e220000000c00 */
[-C--:B------:R-:W-:Y:S01]  /*0da0*/  FFMA R102, R33, R50.reuse, R102 ;  /* 0x0000003221667223 */ /* 0x080fe20000000066 */
[-C--:B------:R-:W-:Y:S01]  /*0db0*/  FFMA R103, R34, R50.reuse, R103 ;  /* 0x0000003222677223 */ /* 0x080fe20000000067 */
[----:B------:R-:W-:Y:S01]  /*0dc0*/  FFMA R104, R35, R50, R104 ;  /* 0x0000003223687223 */ /* 0x000fe20000000068 */
[----:B------:R-:W-:Y:S01]  /*0dd0*/  LDS.128 R20, [R6+0x300] ;  /* 0x0003000006147984 */ /* 0x000fe20000000c00 */
[----:B------:R-:W-:Y:S01]  /*0de0*/  FFMA R108, R33, R51, R108 ;  /* 0x00000033216c7223 */ /* 0x000fe2000000006c */
[-C--:B------:R-:W-:Y:S01]  /*0df0*/  FFMA R113, R36, R28.reuse, R113 ;  /* 0x0000001c24717223 */ /* 0x080fe20000000071 */
[-C--:B------:R-:W-:Y:S01]  /*0e00*/  FFMA R50, R37, R28.reuse, R12 ;  /* 0x0000001c25327223 */ /* 0x080fe2000000000c */
[----:B------:R-:W1:Y:S01]  /*0e10*/  LDS.128 R8, [R55+0x300] ;  /* 0x0003000037087984 */ /* 0x000e620000000c00 */
        /* <DEDUP_REMOVED lines=20> */
[-C--:B--2---:R-:W-:Y:S01]  /*0f60*/  FFMA R79, R16, R56.reuse, R79 ;  /* 0x00000038104f7223 */ /* 0x084fe2000000004f */
        /* <DEDUP_REMOVED lines=57> */
[C---:B-1----:R-:W-:Y:S01]  /*1300*/  FFMA R67, R20.reuse, R10, R29 ;  /* 0x0000000a14437223 */ /* 0x042fe2000000001d */
[----:B------:R-:W2:Y:S01]  /*1310*/  LDG.E.128 R24, desc[UR14][R62.64] ;  /* 0x0000000e3e187981 */ /* 0x000ea2000c1e1d00 */
[-C--:B------:R-:W-:Y:S01]  /*1320*/  FFMA R71, R20, R8.reuse, R71 ;  /* 0x0000000814477223 */ /* 0x080fe20000000047 */
[-C--:B------:R-:W-:Y:S01]  /*1330*/  FFMA R70, R21, R8.reuse, R70 ;  /* 0x0000000815467223 */ /* 0x080fe20000000046 */
[-C--:B------:R-:W-:Y:S01]  /*1340*/  FFMA R77, R22, R8.reuse, R77 ;  /* 0x00000008164d7223 */ /* 0x080fe2000000004d */
[----:B------:R-:W3:Y:S01]  /*1350*/  LDG.E.128 R28, desc[UR14][R62.64+0x80] ;  /* 0x0000800e3e1c7981 */ /* 0x000ee2000c1e1d00 */
[----:B------:R-:W-:Y:S01]  /*1360*/  FFMA R72, R23, R8, R72 ;  /* 0x0000000817487223 */ /* 0x000fe20000000048 */
[-C--:B------:R-:W-:Y:S01]  /*1370*/  FFMA R105, R20, R9.reuse, R105 ;  /* 0x0000000914697223 */ /* 0x080fe20000000069 */
[-C--:B------:R-:W-:Y:S01]  /*1380*/  FFMA R68, R21, R9.reuse, R68 ;  /* 0x0000000915447223 */ /* 0x080fe20000000044 */
[----:B------:R-:W4:Y:S01]  /*1390*/  LDG.E.128 R32, desc[UR14][R60.64] ;  /* 0x0000000e3c207981 */ /* 0x000f22000c1e1d00 */
[CC--:B------:R-:W-:Y:S01]  /*13a0*/  FFMA R75, R22.reuse, R9.reuse, R75 ;  /* 0x00000009164b7223 */ /* 0x0c0fe2000000004b */
[----:B------:R-:W-:Y:S01]  /*13b0*/  FFMA R74, R23, R9, R74 ;  /* 0x00000009174a7223 */ /* 0x000fe2000000004a */
[-C--:B------:R-:W-:Y:S01]  /*13c0*/  FFMA R118, R21, R10.reuse, R118 ;  /* 0x0000000a15767223 */ /* 0x080fe20000000076 */
[----:B------:R-:W5:Y:S01]  /*13d0*/  LDG.E.128 R36, desc[UR14][R60.64+0x80] ;  /* 0x0000800e3c247981 */ /* 0x000f62000c1e1d00 */
[-C--:B------:R-:W-:Y:S01]  /*13e0*/  FFMA R73, R22, R10.reuse, R73 ;  /* 0x0000000a16497223 */ /* 0x080fe20000000049 */
[----:B------:R-:W-:Y:S01]  /*13f0*/  FFMA R112, R23, R10, R112 ;  /* 0x0000000a17707223 */ /* 0x000fe20000000070 */
[-C--:B------:R-:W-:Y:S01]  /*1400*/  FFMA R51, R20, R11.reuse, R51 ;  /* 0x0000000b14337223 */ /* 0x080fe20000000033 */
[----:B------:R-:W0:Y:S01]  /*1410*/  LDS.128 R12, [R6+0x380] ;  /* 0x00038000060c7984 */ /* 0x000e220000000c00 */
[-C--:B------:R-:W-:Y:S01]  /*1420*/  FFMA R76, R21, R11.reuse, R76 ;  /* 0x0000000b154c7223 */ /* 0x080fe2000000004c */
[-C--:B------:R-:W-:Y:S01]  /*1430*/  FFMA R49, R22, R11.reuse, R49 ;  /* 0x0000000b16317223 */ /* 0x080fe20000000031 */
[----:B------:R-:W-:Y:S01]  /*1440*/  FFMA R52, R23, R11, R52 ;  /* 0x0000000b17347223 */ /* 0x000fe20000000034 */
[----:B------:R-:W1:Y:S04]  /*1450*/  LDS.128 R40, [R55+0x380] ;  /* 0x0003800037287984 */ /* 0x000e680000000c00 */
[----:B------:R-:W-:Y:S04]  /*1460*/  LDS.128 R44, [R6+0x400] ;  /* 0x00040000062c7984 */ /* 0x000fe80000000c00 */
[----:B------:R-:W-:Y:S01]  /*1470*/  LDS.128 R16, [R6+0x480] ;  /* 0x0004800006107984 */ /* 0x000fe20000000c00 */
[-C--:B0-----:R-:W-:Y:S01]  /*1480*/  FFMA R79, R12, R8.reuse, R79 ;  /* 0x000000080c4f7223 */ /* 0x081fe2000000004f */
[-C--:B------:R-:W-:Y:S01]  /*1490*/  FFMA R78, R13, R8.reuse, R78 ;  /* 0x000000080d4e7223 */ /* 0x080fe2000000004e */
[-C--:B------:R-:W-:Y:S01]  /*14a0*/  FFMA R81, R14, R8.reuse, R81 ;  /* 0x000000080e517223 */ /* 0x080fe20000000051 */
[----:B------:R-:W-:Y:S01]  /*14b0*/  FFMA R80, R15, R8, R80 ;  /* 0x000000080f507223 */ /* 0x000fe20000000050 */
[-C--:B------:R-:W-:Y:S01]  /*14c0*/  FFMA R83, R12, R9.reuse, R83 ;  /* 0x000000090c537223 */ /* 0x080fe20000000053 */
        /* <DEDUP_REMOVED lines=11> */
[-C--:B-1----:R-:W-:Y:S01]  /*1580*/  FFMA R113, R20, R40.reuse, R113 ;  /* 0x0000002814717223 */ /* 0x082fe20000000071 */
[----:B------:R-:W0:Y:S01]  /*1590*/  LDS.128 R8, [R55+0x400] ;  /* 0x0004000037087984 */ /* 0x000e220000000c00 */
        /* <DEDUP_REMOVED lines=16> */
[----:B------:R-:W1:Y:S01]  /*16a0*/  LDS.128 R20, [R55+0x480] ;  /* 0x0004800037147984 */ /* 0x000e620000000c00 */
        /* <DEDUP_REMOVED lines=14> */
[----:B------:R-:W-:-:S02]  /*1790*/  FFMA R66, R15, R43, R66 ;  /* 0x0000002b0f427223 */ /* 0x000fc40000000042 */
[----:B------:R-:W-:Y:S04]  /*17a0*/  LDS.128 R12, [R55+0x500] ;  /* 0x00050000370c7984 */ /* 0x000fe80000000c00 */
[----:B------:R-:W1:Y:S01]  /*17b0*/  LDS.128 R40, [R6+0x580] ;  /* 0x0005800006287984 */ /* 0x000e620000000c00 */
        /* <DEDUP_REMOVED lines=31> */
[----:B------:R-:W-:-:S02]  /*19b0*/  FFMA R92, R19, R11, R92 ;  /* 0x0000000b135c7223 */ /* 0x000fc4000000005c */
[----:B------:R-:W0:Y:S01]  /*19c0*/  LDS.128 R8, [R6+0x500] ;  /* 0x0005000006087984 */ /* 0x000e220000000c00 */
[-C--:B-1----:R-:W-:Y:S01]  /*19d0*/  FFMA R113, R44, R20.reuse, R113 ;  /* 0x000000142c717223 */ /* 0x082fe20000000071 */
        /* <DEDUP_REMOVED lines=37> */
[-C--:B0-----:R-:W-:Y:S01]  /*1c30*/  FFMA R71, R8, R12.reuse, R71 ;  /* 0x0000000c08477223 */ /* 0x081fe20000000047 */
        /* <DEDUP_REMOVED lines=26> */
[----:B------:R-:W-:Y:S04]  /*1de0*/  LDS.128 R20, [R55+0x600] ;  /* 0x0006000037147984 */ /* 0x000fe80000000c00 */
[----:B------:R-:W0:Y:S04]  /*1df0*/  LDS.128 R12, [R6+0x600] ;  /* 0x00060000060c7984 */ /* 0x000e280000000c00 */
        /* <DEDUP_REMOVED lines=18> */
[C---:B------:R-:W-:Y:S01]  /*1f20*/  FFMA R59, R40.reuse, R46, R59 ;  /* 0x0000002e283b7223 */ /* 0x040fe2000000003b */
[-C--:B------:R-:W-:Y:S01]  /*1f30*/  FFMA R95, R40, R44.reuse, R95 ;  /* 0x0000002c285f7223 */ /* 0x080fe2000000005f */
[-C--:B------:R-:W-:Y:S01]  /*1f40*/  FFMA R94, R41, R44.reuse, R94 ;  /* 0x0000002c295e7223 */ /* 0x080fe2000000005e */
[-C--:B------:R-:W-:Y:S01]  /*1f50*/  FFMA R97, R42, R44.reuse, R97 ;  /* 0x0000002c2a617223 */ /* 0x080fe20000000061 */
[----:B------:R-:W-:Y:S01]  /*1f60*/  FFMA R96, R43, R44, R96 ;  /* 0x0000002c2b607223 */ /* 0x000fe20000000060 */
[-C--:B------:R-:W-:Y:S01]  /*1f70*/  FFMA R99, R40, R45.reuse, R99 ;  /* 0x0000002d28637223 */ /* 0x080fe20000000063 */
[-C--:B------:R-:W-:Y:S01]  /*1f80*/  FFMA R98, R41, R45.reuse, R98 ;  /* 0x0000002d29627223 */ /* 0x080fe20000000062 */
[CC--:B------:R-:W-:Y:S01]  /*1f90*/  FFMA R101, R42.reuse, R45.reuse, R101 ;  /* 0x0000002d2a657223 */ /* 0x0c0fe20000000065 */
[----:B------:R-:W-:Y:S01]  /*1fa0*/  FFMA R100, R43, R45, R100 ;  /* 0x0000002d2b647223 */ /* 0x000fe20000000064 */
[-C--:B------:R-:W-:Y:S01]  /*1fb0*/  FFMA R102, R41, R46.reuse, R102 ;  /* 0x0000002e29667223 */ /* 0x080fe20000000066 */
[-C--:B------:R-:W-:Y:S01]  /*1fc0*/  FFMA R103, R42, R46.reuse, R103 ;  /* 0x0000002e2a677223 */ /* 0x080fe20000000067 */
[----:B------:R-:W-:Y:S01]  /*1fd0*/  FFMA R104, R43, R46, R104 ;  /* 0x0000002e2b687223 */ /* 0x000fe20000000068 */
        /* <DEDUP_REMOVED lines=29> */
[----:B------:R-:W-:Y:S01]  /*21b0*/  FFMA R66, R43, R47, R66 ;  /* 0x0000002f2b427223 */ /* 0x000fe20000000042 */
[-C--:B-1----:R-:W-:Y:S01]  /*21c0*/  FFMA R23, R13, R8.reuse, R50 ;  /* 0x000000080d177223 */ /* 0x082fe20000000032 */
[-C--:B------:R-:W-:Y:S01]  /*21d0*/  FFMA R107, R15, R8.reuse, R48 ;  /* 0x000000080f6b7223 */ /* 0x080fe20000000030 */
[----:B------:R-:W-:Y:S01]  /*21e0*/  LDS.128 R40, [R6+0x700] ;  /* 0x0007000006287984 */ /* 0x000fe20000000c00 */
[C---:B------:R-:W-:Y:S01]  /*21f0*/  FFMA R113, R12.reuse, R8, R113 ;  /* 0x000000080c717223 */ /* 0x040fe20000000071 */
[----:B------:R-:W-:-:S02]  /*2200*/  FFMA R118, R12, R9, R119 ;  /* 0x000000090c767223 */ /* 0x000fc40000000077 */
[----:B------:R-:W0:Y:S01]  /*2210*/  LDS.128 R48, [R55+0x780] ;  /* 0x0007800037307984 */ /* 0x000e220000000c00 */
[CC--:B------:R-:W-:Y:S01]  /*2220*/  FFMA R121, R12.reuse, R10.reuse, R115 ;  /* 0x0000000a0c797223 */ /* 0x0c0fe20000000073 */
[CC--:B------:R-:W-:Y:S01]  /*2230*/  FFMA R119, R13.reuse, R10.reuse, R58 ;  /* 0x0000000a0d777223 */ /* 0x0c0fe2000000003a */
[-C--:B------:R-:W-:Y:S01]  /*2240*/  FFMA R12, R12, R11.reuse, R57 ;  /* 0x0000000b0c0c7223 */ /* 0x080fe20000000039 */
[----:B------:R1:W0:Y:S01]  /*2250*/  LDS.128 R44, [R55+0x700] ;  /* 0x00070000372c7984 */ /* 0x0002220000000c00 */
[----:B------:R-:W-:Y:S01]  /*2260*/  FFMA R122, R13, R11, R56 ;  /* 0x0000000b0d7a7223 */ /* 0x000fe20000000038 */
[----:B-1----:R-:W-:Y:S02]  /*2270*/  FFMA R55, R16, R10, R59 ;  /* 0x0000000a10377223 */ /* 0x002fe4000000003b */
[----:B------:R-:W1:Y:S01]  /*2280*/  LDS.128 R56, [R6+0x780] ;  /* 0x0007800006387984 */ /* 0x000e620000000c00 */
[-C--:B------:R-:W-:Y:S01]  /*2290*/  FFMA R53, R14, R8.reuse, R53 ;  /* 0x000000080e357223 */ /* 0x080fe20000000035 */
[-C--:B------:R-:W-:Y:S01]  /*22a0*/  FFMA R95, R16, R8.reuse, R95 ;  /* 0x00000008105f7223 */ /* 0x080fe2000000005f */
[-C--:B------:R-:W-:Y:S01]  /*22b0*/  FFMA R94, R17, R8.reuse, R94 ;  /* 0x00000008115e7223 */ /* 0x080fe2000000005e */
[-C--:B------:R-:W-:Y:S01]  /*22c0*/  FFMA R97, R18, R8.reuse, R97 ;  /* 0x0000000812617223 */ /* 0x080fe20000000061 */
[----:B------:R-:W-:Y:S01]  /*22d0*/  FFMA R96, R19, R8, R96 ;  /* 0x0000000813607223 */ /* 0x000fe20000000060 */
[----:B------:R-:W-:Y:S01]  /*22e0*/  ULOP3.LUT UR11, UR11, 0x800, URZ, 0x3c, !UPT ;  /* 0x000008000b0b7892 */ /* 0x000fe2000f8e3cff */
[-C--:B------:R-:W-:Y:S01]  /*22f0*/  FFMA R8, R13, R9.reuse, R106 ;  /* 0x000000090d087223 */ /* 0x080fe2000000006a */
[----:B------:R-:W-:Y:S01]  /*2300*/  ULOP3.LUT UR10, UR10, 0x800, URZ, 0x3c, !UPT ;  /* 0x000008000a0a7892 */ /* 0x000fe2000f8e3cff */
[-C--:B------:R-:W-:Y:S01]  /*2310*/  FFMA R106, R14, R9.reuse, R117 ;  /* 0x000000090e6a7223 */ /* 0x080fe20000000075 */
[-C--:B------:R-:W-:Y:S01]  /*2320*/  FFMA R54, R15, R9.reuse, R54 ;  /* 0x000000090f367223 */ /* 0x080fe20000000036 */
[-C--:B------:R-:W-:Y:S01]  /*2330*/  FFMA R99, R16, R9.reuse, R99 ;  /* 0x0000000910637223 */ /* 0x080fe20000000063 */
[-C--:B------:R-:W-:Y:S01]  /*2340*/  FFMA R98, R17, R9.reuse, R98 ;  /* 0x0000000911627223 */ /* 0x080fe20000000062 */
[-C--:B------:R-:W-:Y:S01]  /*2350*/  FFMA R101, R18, R9.reuse, R101 ;  /* 0x0000000912657223 */ /* 0x080fe20000000065 */
[----:B------:R-:W-:Y:S01]  /*2360*/  FFMA R100, R19, R9, R100 ;  /* 0x0000000913647223 */ /* 0x000fe20000000064 */
[----:B------:R-:W-:-:S02]  /*2370*/  LEA R4, R3, R4, 0x8 ;  /* 0x0000000403047211 */ /* 0x000fc400078e40ff */
[----:B------:R-:W-:Y:S02]  /*2380*/  MOV R9, UR7 ;  /* 0x0000000700097c02 */ /* 0x000fe40008000f00 */
[--C-:B------:R-:W-:Y:S02]  /*2390*/  IADD3 R5, PT, PT, R5, UR11, R4.reuse ;  /* 0x0000000b05057c10 */ /* 0x100fe4000fffe004 */
[----:B------:R-:W-:-:S03]  /*23a0*/  IADD3 R4, PT, PT, R9, UR10, R4 ;  /* 0x0000000a09047c10 */ /* 0x000fc6000fffe004 */
[----:B--2---:R2:W-:Y:S04]  /*23b0*/  STS.128 [R5], R24 ;  /* 0x0000001805007388 */ /* 0x0045e80000000c00 */
[----:B---3--:R2:W-:Y:S04]  /*23c0*/  STS.128 [R5+0x80], R28 ;  /* 0x0000801c05007388 */ /* 0x0085e80000000c00 */
[----:B----4-:R2:W-:Y:S04]  /*23d0*/  STS.128 [R4], R32 ;  /* 0x0000002004007388 */ /* 0x0105e80000000c00 */
[----:B-----5:R2:W-:Y:S01]  /*23e0*/  STS.128 [R4+0x80], R36 ;  /* 0x0000802404007388 */ /* 0x0205e20000000c00 */
[----:B------:R-:W-:-:S02]  /*23f0*/  UIADD3 UR4, UPT, UPT, UR4, 0x8, URZ ;  /* 0x0000000804047890 */ /* 0x000fc4000fffe0ff */
[----:B------:R-:W-:-:S04]  /*2400*/  UIADD3 UR10, UPT, UPT, UR16, -0x8, URZ ;  /* 0xfffffff8100a7890 */ /* 0x000fc8000fffe0ff */
[----:B------:R-:W-:Y:S01]  /*2410*/  UISETP.GT.U32.AND UP0, UPT, UR4, UR10, UPT ;  /* 0x0000000a0400728c */ /* 0x000fe2000bf04070 */
[-C--:B------:R-:W-:Y:S01]  /*2420*/  FFMA R117, R14, R10.reuse, R109 ;  /* 0x0000000a0e757223 */ /* 0x080fe2000000006d */
[-C--:B------:R-:W-:Y:S01]  /*2430*/  FFMA R109, R15, R10.reuse, R116 ;  /* 0x0000000a0f6d7223 */ /* 0x080fe20000000074 */
[----:B------:R-:W-:Y:S01]  /*2440*/  FFMA R68, R13, R21, R68 ;  /* 0x000000150d447223 */ /* 0x000fe20000000044 */
[C---:B------:R-:W-:Y:S01]  /*2450*/  FFMA R116, R15.reuse, R11, R114 ;  /* 0x0000000b0f747223 */ /* 0x040fe20000000072 */
[-C--:B------:R-:W-:Y:S01]  /*2460*/  FFMA R74, R15, R21.reuse, R74 ;  /* 0x000000150f4a7223 */ /* 0x080fe2000000004a */
[-C--:B------:R-:W-:Y:S01]  /*2470*/  FFMA R83, R16, R21.reuse, R83 ;  /* 0x0000001510537223 */ /* 0x080fe20000000053 */
[-C--:B------:R-:W-:Y:S01]  /*2480*/  FFMA R82, R17, R21.reuse, R82 ;  /* 0x0000001511527223 */ /* 0x080fe20000000052 */
[CC--:B------:R-:W-:Y:S01]  /*2490*/  FFMA R85, R18.reuse, R21.reuse, R85 ;  /* 0x0000001512557223 */ /* 0x0c0fe20000000055 */
[----:B------:R-:W-:Y:S01]  /*24a0*/  FFMA R84, R19, R21, R84 ;  /* 0x0000001513547223 */ /* 0x000fe20000000054 */
        /* <DEDUP_REMOVED lines=8> */
[----:B0-----:R-:W-:Y:S01]  /*2530*/  FFMA R13, R40, R51, R12 ;  /* 0x00000033280d7223 */ /* 0x001fe2000000000c */
[C---:B------:R-:W-:Y:S01]  /*2540*/  FFMA R12, R41.reuse, R48, R23 ;  /* 0x00000030290c7223 */ /* 0x040fe20000000017 */
[C---:B------:R-:W-:Y:S01]  /*2550*/  FFMA R66, R41.reuse, R46, R75 ;  /* 0x0000002e29427223 */ /* 0x040fe2000000004b */
[C---:B------:R-:W-:Y:S01]  /*2560*/  FFMA R23, R42.reuse, R47, R76 ;  /* 0x0000002f2a177223 */ /* 0x040fe2000000004c */
[----:B------:R-:W-:Y:S01]  /*2570*/  FFMA R10, R41, R49, R8 ;  /* 0x00000031290a7223 */ /* 0x000fe20000000008 */
[C---:B------:R-:W-:Y:S01]  /*2580*/  FFMA R75, R42.reuse, R45, R20 ;  /* 0x0000002d2a4b7223 */ /* 0x040fe20000000014 */
[----:B------:R-:W-:Y:S01]  /*2590*/  FFMA R19, R42, R48, R53 ;  /* 0x000000302a137223 */ /* 0x000fe20000000035 */
[C---:B------:R-:W-:Y:S01]  /*25a0*/  FFMA R76, R43.reuse, R46, R105 ;  /* 0x0000002e2b4c7223 */ /* 0x040fe20000000069 */
[----:B------:R-:W-:Y:S01]  /*25b0*/  FFMA R18, R43, R49, R54 ;  /* 0x000000312b127223 */ /* 0x000fe20000000036 */
[C---:B------:R-:W-:Y:S01]  /*25c0*/  FFMA R71, R40.reuse, R44, R71 ;  /* 0x0000002c28477223 */ /* 0x040fe20000000047 */
[C---:B------:R-:W-:Y:S01]  /*25d0*/  FFMA R69, R40.reuse, R45, R110 ;  /* 0x0000002d28457223 */ /* 0x040fe2000000006e */
[C---:B------:R-:W-:Y:S01]  /*25e0*/  FFMA R67, R40.reuse, R46, R67 ;  /* 0x0000002e28437223 */ /* 0x040fe20000000043 */
[C---:B------:R-:W-:Y:S01]  /*25f0*/  FFMA R21, R40.reuse, R47, R112 ;  /* 0x0000002f28157223 */ /* 0x040fe20000000070 */
[C---:B------:R-:W-:Y:S01]  /*2600*/  FFMA R11, R40.reuse, R48, R113 ;  /* 0x00000030280b7223 */ /* 0x040fe20000000071 */
[C---:B------:R-:W-:Y:S01]  /*2610*/  FFMA R9, R40.reuse, R49, R118 ;  /* 0x0000003128097223 */ /* 0x040fe20000000076 */
[----:B------:R-:W-:Y:S01]  /*2620*/  FFMA R7, R40, R50, R121 ;  /* 0x0000003228077223 */ /* 0x000fe20000000079 */
        /* <DEDUP_REMOVED lines=14> */
[C---:B------:R-:W-:Y:S01]  /*2710*/  FFMA R16, R43.reuse, R50, R109 ;  /* 0x000000322b107223 */ /* 0x040fe2000000006d */
[----:B------:R-:W-:Y:S01]  /*2720*/  FFMA R54, R43, R51, R116 ;  /* 0x000000332b367223 */ /* 0x000fe20000000074 */
        /* <DEDUP_REMOVED lines=32> */
[----:B------:R-:W-:-:S02]  /*2930*/  ULOP3.LUT UR6, UR6, 0x200, URZ, 0x3c, !UPT ;  /* 0x0000020006067892 */ /* 0x000fc4000f8e3cff */
[----:B------:R-:W-:Y:S01]  /*2940*/  ULOP3.LUT UR5, UR5, 0x200, URZ, 0x3c, !UPT ;  /* 0x0000020005057892 */ /* 0x000fe2000f8e3cff */
[----:B--2---:R-:W-:Y:S11]  /*2950*/  BRA.U !UP0, `(.L_x_0) ;  /* 0xffffffdd08007547 */ /* 0x004ff6000b83ffff */
[----:B------:R-:W0:Y:S01]  /*2960*/  LDC.64 R4, c[0x0][0x3b8] ;  /* 0x0000ee00ff047b82 */ /* 0x000e220000000a00 */
[----:B------:R-:W-:-:S04]  /*2970*/  IMAD.WIDE.U32 R26, R3, 0x4, RZ ;  /* 0x00000004031a7825 */ /* 0x000fc800078e00ff */
[----:B------:R-:W-:-:S03]  /*2980*/  IMAD.WIDE.U32 R64, R64, 0x4, RZ ;  /* 0x0000000440407825 */ /* 0x000fc600078e00ff */
[----:B------:R-:W1:Y:S01]  /*2990*/  LDC.64 R24, c[0x0][0x3b0] ;  /* 0x0000ec00ff187b82 */ /* 0x000e620000000a00 */
[----:B------:R-:W-:-:S04]  /*29a0*/  IMAD.WIDE.U32 R26, R2, 0x40, R26 ;  /* 0x00000040021a7825 */ /* 0x000fc800078e001a */
[----:B------:R-:W-:Y:S01]  /*29b0*/  IMAD.WIDE.U32 R2, R0, 0x40, R64 ;  /* 0x0000004000027825 */ /* 0x000fe200078e0040 */
[----:B0-----:R-:W-:-:S03]  /*29c0*/  SHF.R.S32.HI R29, RZ, 0x1f, R4 ;  /* 0x0000001fff1d7819 */ /* 0x001fc60000011404 */
[-C--:B------:R-:W-:Y:S02]  /*29d0*/  IMAD R0, R27, R4.reuse, RZ ;  /* 0x000000041b007224 */ /* 0x080fe400078e02ff */
[----:B------:R-:W-:Y:S01]  /*29e0*/  FMUL R71, R71, R5 ;  /* 0x0000000547477220 */ /* 0x000fe20000400000 */
[----:B------:R-:W-:-:S04]  /*29f0*/  IMAD.WIDE.U32 R2, R26, R4, R2 ;  /* 0x000000041a027225 */ /* 0x000fc800078e0002 */
[-C--:B------:R-:W-:Y:S01]  /*2a00*/  FMUL R69, R69, R5.reuse ;  /* 0x0000000545457220 */ /* 0x080fe20000400000 */
[-C--:B------:R-:W-:Y:S01]  /*2a10*/  FMUL R67, R67, R5.reuse ;  /* 0x0000000543437220 */ /* 0x080fe20000400000 */
[----:B------:R-:W-:Y:S01]  /*2a20*/  FMUL R21, R21, R5 ;  /* 0x0000000515157220 */ /* 0x000fe20000400000 */
[----:B------:R-:W-:Y:S01]  /*2a30*/  IMAD R29, R26, R29, R0 ;  /* 0x0000001d1a1d7224 */ /* 0x000fe200078e0200 */
[----:B-1----:R-:W-:Y:S01]  /*2a40*/  LEA R24, P0, R2, R24, 0x2 ;  /* 0x0000001802187211 */ /* 0x002fe200078010ff */
[-C--:B------:R-:W-:Y:S01]  /*2a50*/  FMUL R11, R11, R5.reuse ;  /* 0x000000050b0b7220 */ /* 0x080fe20000400000 */
[-C--:B------:R-:W-:Y:S01]  /*2a60*/  FMUL R9, R9, R5.reuse ;  /* 0x0000000509097220 */ /* 0x080fe20000400000 */
[----:B------:R-:W-:Y:S01]  /*2a70*/  FMUL R55, R7, R5 ;  /* 0x0000000507377220 */ /* 0x000fe20000400000 */
[----:B------:R-:W-:Y:S01]  /*2a80*/  IADD3 R0, PT, PT, R3, R29, RZ ;  /* 0x0000001d03007210 */ /* 0x000fe20007ffe0ff */
[-C--:B------:R-:W-:Y:S01]  /*2a90*/  FMUL R13, R13, R5.reuse ;  /* 0x000000050d0d7220 */ /* 0x080fe20000400000 */
[-C--:B------:R-:W-:Y:S01]  /*2aa0*/  FMUL R109, R10, R5.reuse ;  /* 0x000000050a6d7220 */ /* 0x080fe20000400000 */
[----:B------:R-:W-:Y:S01]  /*2ab0*/  FMUL R77, R77, R5 ;  /* 0x000000054d4d7220 */ /* 0x000fe20000400000 */
[----:B------:R-:W-:Y:S01]  /*2ac0*/  LEA.HI.X R25, R2, R25, R0, 0x2, P0 ;  /* 0x0000001902197211 */ /* 0x000fe200000f1400 */
[-C--:B------:R-:W-:Y:S01]  /*2ad0*/  FMUL R0, R8, R5.reuse ;  /* 0x0000000508007220 */ /* 0x080fe20000400000 */
[-C--:B------:R-:W-:Y:S01]  /*2ae0*/  FMUL R75, R75, R5.reuse ;  /* 0x000000054b4b7220 */ /* 0x080fe20000400000 */
[-C--:B------:R-:W-:Y:S01]  /*2af0*/  FMUL R73, R73, R5.reuse ;  /* 0x0000000549497220 */ /* 0x080fe20000400000 */
[-C--:B------:R-:W-:Y:S01]  /*2b00*/  FMUL R53, R53, R5.reuse ;  /* 0x0000000535357220 */ /* 0x080fe20000400000 */
[----:B------:R-:W-:Y:S01]  /*2b10*/  IMAD.WIDE R116, R4, 0x4, R24 ;  /* 0x0000000404747825 */ /* 0x000fe200078e0218 */
[----:B------:R0:W-:Y:S03]  /*2b20*/  STG.E desc[UR14][R24.64], R71 ;  /* 0x0000004718007986 */ /* 0x0001e6000c10190e */
[-C--:B------:R-:W-:Y:S01]  /*2b30*/  FMUL R54, R54, R5.reuse ;  /* 0x0000000536367220 */ /* 0x080fe20000400000 */
[-C--:B------:R-:W-:Y:S01]  /*2b40*/  FMUL R83, R83, R5.reuse ;  /* 0x0000000553537220 */ /* 0x080fe20000400000 */
[----:B------:R-:W-:Y:S01]  /*2b50*/  FMUL R87, R87, R5 ;  /* 0x0000000557577220 */ /* 0x000fe20000400000 */
[----:B------:R-:W-:Y:S01]  /*2b60*/  STG.E desc[UR14][R116.64], R69 ;  /* 0x0000004574007986 */ /* 0x000fe2000c10190e */
[----:B------:R-:W-:-:S04]  /*2b70*/  IMAD.WIDE R112, R4, 0x4, R116 ;  /* 0x0000000404707825 */ /* 0x000fc800078e0274 */
[-C--:B------:R-:W-:Y:S01]  /*2b80*/  FMUL R91, R91, R5.reuse ;  /* 0x000000055b5b7220 */ /* 0x080fe20000400000 */
[-C--:B------:R-:W-:Y:S01]  /*2b90*/  FMUL R95, R95, R5.reuse ;  /* 0x000000055f5f7220 */ /* 0x080fe20000400000 */
[-C--:B------:R-:W-:Y:S01]  /*2ba0*/  FMUL R99, R99, R5.reuse ;  /* 0x0000000563637220 */ /* 0x080fe20000400000 */
[----:B------:R-:W-:Y:S01]  /*2bb0*/  FMUL R105, R105, R5 ;  /* 0x0000000569697220 */ /* 0x000fe20000400000 */
[----:B------:R1:W-:Y:S01]  /*2bc0*/  STG.E desc[UR14][R112.64], R67 ;  /* 0x0000004370007986 */ /* 0x0003e2000c10190e */
[----:B------:R-:W-:-:S04]  /*2bd0*/  IMAD.WIDE R106, R4, 0x4, R112 ;  /* 0x00000004046a7825 */ /* 0x000fc800078e0270 */
[-C--:B0-----:R-:W-:Y:S01]  /*2be0*/  FMUL R71, R12, R5.reuse ;  /* 0x000000050c477220 */ /* 0x081fe20000400000 */
[-C--:B------:R-:W-:Y:S01]  /*2bf0*/  FMUL R82, R82, R5.reuse ;  /* 0x0000000552527220 */ /* 0x080fe20000400000 */
[-C--:B------:R-:W-:Y:S01]  /*2c00*/  FMUL R86, R86, R5.reuse ;  /* 0x0000000556567220 */ /* 0x080fe20000400000 */
[----:B------:R-:W-:Y:S01]  /*2c10*/  FMUL R90, R90, R5 ;  /* 0x000000055a5a7220 */ /* 0x000fe20000400000 */
[----:B------:R0:W-:Y:S01]  /*2c20*/  STG.E desc[UR14][R106.64], R21 ;  /* 0x000000156a007986 */ /* 0x0001e2000c10190e */
[----:B------:R-:W-:-:S04]  /*2c30*/  IMAD.WIDE R64, R4, 0x74, R106 ;  /* 0x0000007404407825 */ /* 0x000fc800078e026a */
[-C--:B------:R-:W-:Y:S01]  /*2c40*/  FMUL R94, R94, R5.reuse ;  /* 0x000000055e5e7220 */ /* 0x080fe20000400000 */
[-C--:B------:R-:W-:Y:S01]  /*2c50*/  FMUL R98, R98, R5.reuse ;  /* 0x0000000562627220 */ /* 0x080fe20000400000 */
[-C--:B------:R-:W-:Y:S01]  /*2c60*/  FMUL R102, R102, R5.reuse ;  /* 0x0000000566667220 */ /* 0x080fe20000400000 */
[----:B------:R-:W-:Y:S01]  /*2c70*/  FMUL R108, R108, R5 ;  /* 0x000000056c6c7220 */ /* 0x000fe20000400000 */
[----:B------:R2:W-:Y:S01]  /*2c80*/  STG.E desc[UR14][R64.64], R11 ;  /* 0x0000000b40007986 */ /* 0x0005e2000c10190e */
[----:B------:R-:W-:-:S04]  /*2c90*/  IMAD.WIDE R62, R4, 0x4, R64 ;  /* 0x00000004043e7825 */ /* 0x000fc800078e0240 */
[-C--:B-1----:R-:W-:Y:S01]  /*2ca0*/  FMUL R67, R66, R5.reuse ;  /* 0x0000000542437220 */ /* 0x082fe20000400000 */
[-C--:B------:R-:W-:Y:S01]  /*2cb0*/  FMUL R89, R89, R5.reuse ;  /* 0x0000000559597220 */ /* 0x080fe20000400000 */
[-C--:B------:R-:W-:Y:S01]  /*2cc0*/  FMUL R93, R93, R5.reuse ;  /* 0x000000055d5d7220 */ /* 0x080fe20000400000 */
[----:B------:R-:W-:Y:S01]  /*2cd0*/  FMUL R97, R97, R5 ;  /* 0x0000000561617220 */ /* 0x000fe20000400000 */
[----:B------:R-:W-:Y:S01]  /*2ce0*/  STG.E desc[UR14][R62.64], R9 ;  /* 0x000000093e007986 */ /* 0x000fe2000c10190e */
[----:B------:R-:W-:-:S04]  /*2cf0*/  IMAD.WIDE R60, R4, 0x4, R62 ;  /* 0x00000004043c7825 */ /* 0x000fc800078e023e */
[-C--:B0-----:R-:W-:Y:S01]  /*2d00*/  FMUL R21, R68, R5.reuse ;  /* 0x0000000544157220 */ /* 0x081fe20000400000 */
[-C--:B------:R-:W-:Y:S01]  /*2d10*/  FMUL R101, R101, R5.reuse ;  /* 0x0000000565657220 */ /* 0x080fe20000400000 */
[-C--:B------:R-:W-:Y:S01]  /*2d20*/  FMUL R103, R103, R5.reuse ;  /* 0x0000000567677220 */ /* 0x080fe20000400000 */
[----:B------:R-:W-:Y:S01]  /*2d30*/  FMUL R115, R115, R5 ;  /* 0x0000000573737220 */ /* 0x000fe20000400000 */
[----:B------:R0:W-:Y:S01]  /*2d40*/  STG.E desc[UR14][R60.64], R55 ;  /* 0x000000373c007986 */ /* 0x0001e2000c10190e */
[----:B------:R-:W-:-:S04]  /*2d50*/  IMAD.WIDE R58, R4, 0x4, R60 ;  /* 0x00000004043a7825 */ /* 0x000fc800078e023c */
[-C--:B--2---:R-:W-:Y:S01]  /*2d60*/  FMUL R11, R70, R5.reuse ;  /* 0x00000005460b7220 */ /* 0x084fe20000400000 */
[-C--:B------:R-:W-:Y:S01]  /*2d70*/  FMUL R88, R88, R5.reuse ;  /* 0x0000000558587220 */ /* 0x080fe20000400000 */
[-C--:B------:R-:W-:Y:S01]  /*2d80*/  FMUL R92, R92, R5.reuse ;  /* 0x000000055c5c7220 */ /* 0x080fe20000400000 */
[----:B------:R-:W-:Y:S01]  /*2d90*/  FMUL R96, R96, R5 ;  /* 0x0000000560607220 */ /* 0x000fe20000400000 */
[----:B------:R-:W-:Y:S01]  /*2da0*/  STG.E desc[UR14][R58.64], R13 ;  /* 0x0000000d3a007986 */ /* 0x000fe2000c10190e */
[----:B------:R-:W-:-:S04]  /*2db0*/  IMAD.WIDE R56, R4, -0x88, R58 ;  /* 0xffffff7804387825 */ /* 0x000fc800078e023a */
[-C--:B------:R-:W-:Y:S01]  /*2dc0*/  FMUL R100, R100, R5.reuse ;  /* 0x0000000564647220 */ /* 0x080fe20000400000 */
[-C--:B------:R-:W-:Y:S01]  /*2dd0*/  FMUL R104, R104, R5.reuse ;  /* 0x0000000568687220 */ /* 0x080fe20000400000 */
[----:B------:R-:W-:Y:S01]  /*2de0*/  STG.E desc[UR14][R24.64+0x4], R11 ;  /* 0x0000040b18007986 */ /* 0x000fe2000c10190e */
[----:B0-----:R-:W-:Y:S01]  /*2df0*/  FMUL R55, R22, R5 ;  /* 0x0000000516377220 */ /* 0x001fe20000400000 */
[C---:B------:R-:W-:Y:S02]  /*2e00*/  IMAD.WIDE R50, R4.reuse, 0x4, R56 ;  /* 0x0000000404327825 */ /* 0x040fe400078e0238 */
[----:B------:R0:W-:Y:S04]  /*2e10*/  STG.E desc[UR14][R56.64+0x4], R21 ;  /* 0x0000041538007986 */ /* 0x0001e8000c10190e */
[----:B------:R1:W-:Y:S01]  /*2e20*/  STG.E desc[UR14][R50.64+0x4], R67 ;  /* 0x0000044332007986 */ /* 0x0003e2000c10190e */
[----:B------:R-:W-:-:S05]  /*2e30*/  IMAD.WIDE R48, R4, 0x4, R50 ;  /* 0x0000000404307825 */ /* 0x000fca00078e0232 */
[----:B------:R2:W-:Y:S01]  /*2e40*/  STG.E desc[UR14][R48.64+0x4], R55 ;  /* 0x0000043730007986 */ /* 0x0005e2000c10190e */
[----:B------:R-:W-:-:S04]  /*2e50*/  IMAD.WIDE R46, R4, 0x74, R48 ;  /* 0x00000074042e7825 */ /* 0x000fc800078e0230 */
[----:B0-----:R-:W-:Y:S01]  /*2e60*/  FMUL R21, R14, R5 ;  /* 0x000000050e157220 */ /* 0x001fe20000400000 */
[----:B------:R0:W-:Y:S01]  /*2e70*/  STG.E desc[UR14][R46.64+0x4], R71 ;  /* 0x000004472e007986 */ /* 0x0001e2000c10190e */
[----:B------:R-:W-:-:S04]  /*2e80*/  IMAD.WIDE R44, R4, 0x4, R46 ;  /* 0x00000004042c7825 */ /* 0x000fc800078e022e */
[-C--:B-1----:R-:W-:Y:S01]  /*2e90*/  FMUL R50, R84, R5.reuse ;  /* 0x0000000554327220 */ /* 0x082fe20000400000 */
[-C--:B------:R-:W-:Y:S01]  /*2ea0*/  FMUL R51, R72, R5.reuse ;  /* 0x0000000548337220 */ /* 0x080fe20000400000 */
[----:B------:R-:W-:Y:S01]  /*2eb0*/  FMUL R67, R52, R5 ;  /* 0x0000000534437220 */ /* 0x000fe20000400000 */
[----:B------:R1:W-:Y:S01]  /*2ec0*/  STG.E desc[UR14][R44.64+0x4], R109 ;  /* 0x0000046d2c007986 */ /* 0x0003e2000c10190e */
[----:B------:R-:W-:-:S04]  /*2ed0*/  IMAD.WIDE R42, R4, 0x4, R44 ;  /* 0x00000004042a7825 */ /* 0x000fc800078e022c */
[-C--:B--2---:R-:W-:Y:S01]  /*2ee0*/  FMUL R49, R17, R5.reuse ;  /* 0x0000000511317220 */ /* 0x084fe20000400000 */
[-C--:B------:R-:W-:Y:S01]  /*2ef0*/  FMUL R48, R80, R5.reuse ;  /* 0x0000000550307220 */ /* 0x080fe20000400000 */
[-C--:B------:R-:W-:Y:S01]  /*2f00*/  FMUL R55, R74, R5.reuse ;  /* 0x000000054a377220 */ /* 0x080fe20000400000 */
[-C--:B0-----:R-:W-:Y:S01]  /*2f10*/  FMUL R47, R23, R5.reuse ;  /* 0x00000005172f7220 */ /* 0x081fe20000400000 */
[----:B------:R-:W-:Y:S01]  /*2f20*/  IMAD.WIDE R40, R4, 0x4, R42 ;  /* 0x0000000404287825 */ /* 0x000fe200078e022a */
[----:B------:R0:W-:Y:S03]  /*2f30*/  STG.E desc[UR14][R42.64+0x4], R0 ;  /* 0x000004002a007986 */ /* 0x0001e6000c10190e */
[-C--:B------:R-:W-:Y:S01]  /*2f40*/  FMUL R46, R85, R5.reuse ;  /* 0x00000005552e7220 */ /* 0x080fe20000400000 */
[----:B------:R-:W-:Y:S01]  /*2f50*/  FMUL R71, R76, R5 ;  /* 0x000000054c477220 */ /* 0x000fe20000400000 */
[----:B------:R-:W-:Y:S01]  /*2f60*/  STG.E desc[UR14][R40.64+0x4], R21 ;  /* 0x0000041528007986 */ /* 0x000fe2000c10190e */
[----:B------:R-:W-:-:S04]  /*2f70*/  IMAD.WIDE R38, R4, -0x88, R40 ;  /* 0xffffff7804267825 */ /* 0x000fc800078e0228 */
[-C--:B-1----:R-:W-:Y:S01]  /*2f80*/  FMUL R45, R19, R5.reuse ;  /* 0x00000005132d7220 */ /* 0x082fe20000400000 */
[-C--:B------:R-:W-:Y:S01]  /*2f90*/  FMUL R109, R16, R5.reuse ;  /* 0x00000005106d7220 */ /* 0x080fe20000400000 */
[----:B------:R1:W-:Y:S01]  /*2fa0*/  STG.E desc[UR14][R24.64+0x8], R77 ;  /* 0x0000084d18007986 */ /* 0x0003e2000c10190e */
[----:B------:R-:W-:Y:S01]  /*2fb0*/  FMUL R44, R81, R5 ;  /* 0x00000005512c7220 */ /* 0x000fe20000400000 */
[----:B------:R-:W-:-:S04]  /*2fc0*/  IMAD.WIDE R36, R4, 0x4, R38 ;  /* 0x0000000404247825 */ /* 0x000fc800078e0226 */
[-C--:B0-----:R-:W-:Y:S01]  /*2fd0*/  FMUL R43, R15, R5.reuse ;  /* 0x000000050f2b7220 */ /* 0x081fe20000400000 */
[----:B------:R0:W-:Y:S01]  /*2fe0*/  STG.E desc[UR14][R38.64+0x8], R75 ;  /* 0x0000084b26007986 */ /* 0x0001e2000c10190e */
[-C--:B------:R-:W-:Y:S01]  /*2ff0*/  FMUL R42, R111, R5.reuse ;  /* 0x000000056f2a7220 */ /* 0x080fe20000400000 */
[-C--:B------:R-:W-:Y:S01]  /*3000*/  FMUL R0, R79, R5.reuse ;  /* 0x000000054f007220 */ /* 0x080fe20000400000 */
[-C--:B------:R-:W-:Y:S01]  /*3010*/  FMUL R111, R78, R5.reuse ;  /* 0x000000054e6f7220 */ /* 0x080fe20000400000 */
[----:B------:R-:W-:Y:S01]  /*3020*/  IMAD.WIDE R34, R4, 0x4, R36 ;  /* 0x0000000404227825 */ /* 0x000fe200078e0224 */
[----:B------:R-:W-:Y:S03]  /*3030*/  STG.E desc[UR14][R36.64+0x8], R73 ;  /* 0x0000084924007986 */ /* 0x000fe6000c10190e */
[----:B-1----:R-:W-:Y:S01]  /*3040*/  FMUL R77, R18, R5 ;  /* 0x00000005124d7220 */ /* 0x002fe20000400000 */
[----:B------:R1:W-:Y:S01]  /*3050*/  STG.E desc[UR14][R34.64+0x8], R47 ;  /* 0x0000082f22007986 */ /* 0x0003e2000c10190e */
[----:B------:R-:W-:-:S04]  /*3060*/  IMAD.WIDE R32, R4, 0x74, R34 ;  /* 0x0000007404207825 */ /* 0x000fc800078e0222 */
[-C--:B0-----:R-:W-:Y:S01]  /*3070*/  FMUL R75, R20, R5.reuse ;  /* 0x00000005144b7220 */ /* 0x081fe20000400000 */
[----:B------:R-:W-:Y:S01]  /*3080*/  FMUL R5, R114, R5 ;  /* 0x0000000572057220 */ /* 0x000fe20000400000 */
[----:B------:R-:W-:Y:S01]  /*3090*/  STG.E desc[UR14][R32.64+0x8], R45 ;  /* 0x0000082d20007986 */ /* 0x000fe2000c10190e */
[----:B------:R-:W-:-:S05]  /*30a0*/  IMAD.WIDE R30, R4, 0x4, R32 ;  /* 0x00000004041e7825 */ /* 0x000fca00078e0220 */
[----:B------:R-:W-:Y:S01]  /*30b0*/  STG.E desc[UR14][R30.64+0x8], R49 ;  /* 0x000008311e007986 */ /* 0x000fe2000c10190e */
[----:B------:R-:W-:-:S05]  /*30c0*/  IMAD.WIDE R28, R4, 0x4, R30 ;  /* 0x00000004041c7825 */ /* 0x000fca00078e021e */
[----:B------:R-:W-:Y:S01]  /*30d0*/  STG.E desc[UR14][R28.64+0x8], R43 ;  /* 0x0000082b1c007986 */ /* 0x000fe2000c10190e */
[----:B------:R-:W-:-:S05]  /*30e0*/  IMAD.WIDE R26, R4, 0x4, R28 ;  /* 0x00000004041a7825 */ /* 0x000fca00078e021c */
[----:B------:R0:W-:Y:S01]  /*30f0*/  STG.E desc[UR14][R26.64+0x8], R53 ;  /* 0x000008351a007986 */ /* 0x0001e2000c10190e */
[----:B------:R-:W-:-:S03]  /*3100*/  IMAD.WIDE R2, R4, -0x88, R26 ;  /* 0xffffff7804027825 */ /* 0x000fc600078e021a */
[----:B------:R-:W-:Y:S01]  /*3110*/  STG.E desc[UR14][R24.64+0xc], R51 ;  /* 0x00000c3318007986 */ /* 0x000fe2000c10190e */
[----:B------:R-:W-:-:S03]  /*3120*/  IMAD.WIDE R118, R4, 0x4, R2 ;  /* 0x0000000404767825 */ /* 0x000fc600078e0202 */
[----:B------:R2:W-:Y:S04]  /*3130*/  STG.E desc[UR14][R2.64+0xc], R55 ;  /* 0x00000c3702007986 */ /* 0x0005e8000c10190e */
[----:B------:R-:W-:Y:S01]  /*3140*/  STG.E desc[UR14][R118.64+0xc], R71 ;  /* 0x00000c4776007986 */ /* 0x000fe2000c10190e */
[----:B------:R-:W-:-:S05]  /*3150*/  IMAD.WIDE R120, R4, 0x4, R118 ;  /* 0x0000000404787825 */ /* 0x000fca00078e0276 */
        /* <DEDUP_REMOVED lines=9> */
[----:B------:R-:W-:-:S03]  /*31f0*/  IMAD.WIDE R116, R4, -0x88, R106 ;  /* 0xffffff7804747825 */ /* 0x000fc600078e026a */
[----:B------:R-:W-:Y:S01]  /*3200*/  STG.E desc[UR14][R24.64+0x80], R0 ;  /* 0x0000800018007986 */ /* 0x000fe2000c10190e */
[----:B------:R-:W-:-:S03]  /*3210*/  IMAD.WIDE R64, R4, 0x4, R116 ;  /* 0x0000000404407825 */ /* 0x000fc600078e0274 */
[----:B------:R-:W-:Y:S04]  /*3220*/  STG.E desc[UR14][R116.64+0x80], R83 ;  /* 0x0000805374007986 */ /* 0x000fe8000c10190e */
[----:B------:R-:W-:Y:S01]  /*3230*/  STG.E desc[UR14][R64.64+0x80], R87 ;  /* 0x0000805740007986 */ /* 0x000fe2000c10190e */
[----:B------:R-:W-:-:S05]  /*3240*/  IMAD.WIDE R6, R4, 0x4, R64 ;  /* 0x0000000404067825 */ /* 0x000fca00078e0240 */
[----:B------:R3:W-:Y:S01]  /*3250*/  STG.E desc[UR14][R6.64+0x80], R91 ;  /* 0x0000805b06007986 */ /* 0x0007e2000c10190e */
        /* <DEDUP_REMOVED lines=12> */
[----:B------:R4:W-:Y:S01]  /*3320*/  STG.E desc[UR14][R8.64+0x84], R86 ;  /* 0x0000845608007986 */ /* 0x0009e2000c10190e */
        /* <DEDUP_REMOVED lines=25> */
[----:B-1----:R-:W-:-:S03]  /*34c0*/  IMAD.WIDE R34, R4, -0x88, R84 ;  /* 0xffffff7804227825 */ /* 0x002fc600078e0254 */
[----:B------:R-:W-:Y:S01]  /*34d0*/  STG.E desc[UR14][R24.64+0x8c], R48 ;  /* 0x00008c3018007986 */ /* 0x000fe2000c10190e */
[----:B0-----:R-:W-:-:S03]  /*34e0*/  IMAD.WIDE R26, R4, 0x4, R34 ;  /* 0x00000004041a7825 */ /* 0x001fc600078e0222 */
[----:B------:R-:W-:Y:S04]  /*34f0*/  STG.E desc[UR14][R34.64+0x8c], R50 ;  /* 0x00008c3222007986 */ /* 0x000fe8000c10190e */
[----:B------:R-:W-:Y:S01]  /*3500*/  STG.E desc[UR14][R26.64+0x8c], R88 ;  /* 0x00008c581a007986 */ /* 0x000fe2000c10190e */
[----:B--2---:R-:W-:-:S05]  /*3510*/  IMAD.WIDE R2, R4, 0x4, R26 ;  /* 0x0000000404027825 */ /* 0x004fca00078e021a */
[----:B------:R-:W-:Y:S01]  /*3520*/  STG.E desc[UR14][R2.64+0x8c], R92 ;  /* 0x00008c5c02007986 */ /* 0x000fe2000c10190e */
[----:B------:R-:W-:-:S05]  /*3530*/  IMAD.WIDE R28, R4, 0x74, R2 ;  /* 0x00000074041c7825 */ /* 0x000fca00078e0202 */
[----:B------:R-:W-:Y:S01]  /*3540*/  STG.E desc[UR14][R28.64+0x8c], R96 ;  /* 0x00008c601c007986 */ /* 0x000fe2000c10190e */
[----:B---3--:R-:W-:-:S05]  /*3550*/  IMAD.WIDE R6, R4, 0x4, R28 ;  /* 0x0000000404067825 */ /* 0x008fca00078e021c */
[----:B------:R-:W-:Y:S01]  /*3560*/  STG.E desc[UR14][R6.64+0x8c], R100 ;  /* 0x00008c6406007986 */ /* 0x000fe2000c10190e */
[----:B----4-:R-:W-:-:S05]  /*3570*/  IMAD.WIDE R8, R4, 0x4, R6 ;  /* 0x0000000404087825 */ /* 0x010fca00078e0206 */
[----:B------:R-:W-:Y:S01]  /*3580*/  STG.E desc[UR14][R8.64+0x8c], R104 ;  /* 0x00008c6808007986 */ /* 0x000fe2000c10190e */
[----:B-----5:R-:W-:-:S05]  /*3590*/  IMAD.WIDE R10, R4, 0x4, R8 ;  /* 0x00000004040a7825 */ /* 0x020fca00078e0208 */
[----:B------:R-:W-:Y:S01]  /*35a0*/  STG.E desc[UR14][R10.64+0x8c], R5 ;  /* 0x00008c050a007986 */ /* 0x000fe2000c10190e */
[----:B------:R-:W-:Y:S05]  /*35b0*/  EXIT ;  /* 0x000000000000794d */ /* 0x000fea0003800000 */
.L_x_1:
[----:B------:R-:W-:-:S00]  /*35c0*/  BRA `(.L_x_1) ;  /* 0xfffffffc00fc7947 */ /* 0x000fc0000383ffff */
[----:B------:R-:W-:-:S00]  /*35d0*/  NOP ;  /* 0x0000000000007918 */ /* 0x000fc00000000000 */
        /* <DEDUP_REMOVED lines=10> */
.L_x_2:


//--------------------- .nv.shared.gemm64_1       --------------------------
	.section	.nv.shared.gemm64_1,"aw",@nobits
	.sectionflags	@""
	.align	4
.nv.shared.gemm64_1:
	.zero		9216


//--------------------- .nv.shared.reserved.0     --------------------------
	.section	.nv.shared.reserved.0,"aw",@nobits
	.weak		__nv_reservedSMEM_offset_0_alias
	.size		__nv_reservedSMEM_offset_0_alias, 0, 64
	.other		__nv_reservedSMEM_offset_0_alias,@"STO_CUDA_RESERVED_SHARED STV_DEFAULT"
__nv_reservedSMEM_offset_0_alias:
	.zero		0
	.zero		64


//--------------------- .nv.constant0.gemm64_1    --------------------------
	.section	.nv.constant0.gemm64_1,"a",@progbits
	.sectionflags	@""
	.align	4
.nv.constant0.gemm64_1:
	.zero		964


//--------------------- SYMBOLS --------------------------

	.type		.nv.reservedSmem.offset0,@object
	.size		.nv.reservedSmem.offset0,0x4
	.type		.nv.reservedSmem.cap,@object
	.size		.nv.reservedSmem.cap,0x4
